//
// Generated by NVIDIA NVVM Compiler
//
// Compiler Build ID: CL-36424714
// Cuda compilation tools, release 13.0, V13.0.88
// Based on NVVM 20.0.0
//

.version 9.0
.target sm_100
.address_size 64

	// .globl	_Z6conv1DiPfiS_S_

.visible .entry _Z6conv1DiPfiS_S_(
	.param .u32 _Z6conv1DiPfiS_S__param_0,
	.param .u64 .ptr .align 1 _Z6conv1DiPfiS_S__param_1,
	.param .u32 _Z6conv1DiPfiS_S__param_2,
	.param .u64 .ptr .align 1 _Z6conv1DiPfiS_S__param_3,
	.param .u64 .ptr .align 1 _Z6conv1DiPfiS_S__param_4
)
{
	.reg .pred 	%p<11>;
	.reg .b32 	%r<65>;
	.reg .b32 	%f<112>;
	.reg .b64 	%rd<87>;

	ld.param.u32 	%r25, [_Z6conv1DiPfiS_S__param_0];
	ld.param.u64 	%rd5, [_Z6conv1DiPfiS_S__param_1];
	ld.param.u32 	%r24, [_Z6conv1DiPfiS_S__param_2];
	ld.param.u64 	%rd6, [_Z6conv1DiPfiS_S__param_3];
	ld.param.u64 	%rd4, [_Z6conv1DiPfiS_S__param_4];
	cvta.to.global.u64 	%rd1, %rd6;
	cvta.to.global.u64 	%rd2, %rd5;
	mov.u32 	%r26, %tid.x;
	mov.u32 	%r27, %ctaid.x;
	mov.u32 	%r28, %ntid.x;
	mad.lo.s32 	%r1, %r27, %r28, %r26;
	setp.ge.s32 	%p1, %r1, %r25;
	@%p1 bra 	$L__BB0_16;
	sub.s32 	%r29, %r1, %r24;
	max.s32 	%r61, %r29, -1;
	setp.ge.s32 	%p2, %r61, %r1;
	mov.f32 	%f111, 0f00000000;
	@%p2 bra 	$L__BB0_15;
	sub.s32 	%r3, %r1, %r61;
	and.b32  	%r4, %r3, 15;
	sub.s32 	%r30, %r61, %r1;
	setp.gt.u32 	%p3, %r30, -16;
	mov.f32 	%f111, 0f00000000;
	@%p3 bra 	$L__BB0_6;
	add.s32 	%r59, %r61, 8;
	and.b32  	%r31, %r3, -16;
	neg.s32 	%r58, %r31;
	mov.f32 	%f111, 0f00000000;
	cvt.s64.s32 	%rd9, %r1;
$L__BB0_4:
	.pragma "nounroll";
	add.s32 	%r32, %r59, -8;
	add.s32 	%r33, %r59, -7;
	mul.wide.u32 	%rd7, %r33, 4;
	add.s64 	%rd8, %rd2, %rd7;
	ld.global.f32 	%f18, [%rd8];
	cvt.s64.s32 	%rd10, %r32;
	sub.s64 	%rd11, %rd9, %rd10;
	shl.b64 	%rd12, %rd11, 2;
	add.s64 	%rd13, %rd1, %rd12;
	ld.global.f32 	%f19, [%rd13+-4];
	fma.rn.f32 	%f20, %f18, %f19, %f111;
	add.s32 	%r34, %r59, -6;
	mul.wide.u32 	%rd14, %r34, 4;
	add.s64 	%rd15, %rd2, %rd14;
	ld.global.f32 	%f21, [%rd15];
	ld.global.f32 	%f22, [%rd13+-8];
	fma.rn.f32 	%f23, %f21, %f22, %f20;
	add.s32 	%r35, %r59, -5;
	mul.wide.u32 	%rd16, %r35, 4;
	add.s64 	%rd17, %rd2, %rd16;
	ld.global.f32 	%f24, [%rd17];
	ld.global.f32 	%f25, [%rd13+-12];
	fma.rn.f32 	%f26, %f24, %f25, %f23;
	add.s32 	%r36, %r59, -4;
	mul.wide.u32 	%rd18, %r36, 4;
	add.s64 	%rd19, %rd2, %rd18;
	ld.global.f32 	%f27, [%rd19];
	ld.global.f32 	%f28, [%rd13+-16];
	fma.rn.f32 	%f29, %f27, %f28, %f26;
	add.s32 	%r37, %r59, -3;
	mul.wide.u32 	%rd20, %r37, 4;
	add.s64 	%rd21, %rd2, %rd20;
	ld.global.f32 	%f30, [%rd21];
	ld.global.f32 	%f31, [%rd13+-20];
	fma.rn.f32 	%f32, %f30, %f31, %f29;
	add.s32 	%r38, %r59, -2;
	mul.wide.u32 	%rd22, %r38, 4;
	add.s64 	%rd23, %rd2, %rd22;
	ld.global.f32 	%f33, [%rd23];
	ld.global.f32 	%f34, [%rd13+-24];
	fma.rn.f32 	%f35, %f33, %f34, %f32;
	add.s32 	%r39, %r59, -1;
	mul.wide.u32 	%rd24, %r39, 4;
	add.s64 	%rd25, %rd2, %rd24;
	ld.global.f32 	%f36, [%rd25];
	ld.global.f32 	%f37, [%rd13+-28];
	fma.rn.f32 	%f38, %f36, %f37, %f35;
	add.s32 	%r40, %r59, 8;
	mul.wide.u32 	%rd26, %r59, 4;
	add.s64 	%rd27, %rd2, %rd26;
	ld.global.f32 	%f39, [%rd27];
	ld.global.f32 	%f40, [%rd13+-32];
	fma.rn.f32 	%f41, %f39, %f40, %f38;
	add.s32 	%r41, %r59, 1;
	mul.wide.u32 	%rd28, %r41, 4;
	add.s64 	%rd29, %rd2, %rd28;
	ld.global.f32 	%f42, [%rd29];
	ld.global.f32 	%f43, [%rd13+-36];
	fma.rn.f32 	%f44, %f42, %f43, %f41;
	add.s32 	%r42, %r59, 2;
	mul.wide.u32 	%rd30, %r42, 4;
	add.s64 	%rd31, %rd2, %rd30;
	ld.global.f32 	%f45, [%rd31];
	ld.global.f32 	%f46, [%rd13+-40];
	fma.rn.f32 	%f47, %f45, %f46, %f44;
	add.s32 	%r43, %r59, 3;
	mul.wide.u32 	%rd32, %r43, 4;
	add.s64 	%rd33, %rd2, %rd32;
	ld.global.f32 	%f48, [%rd33];
	ld.global.f32 	%f49, [%rd13+-44];
	fma.rn.f32 	%f50, %f48, %f49, %f47;
	add.s32 	%r44, %r59, 4;
	mul.wide.u32 	%rd34, %r44, 4;
	add.s64 	%rd35, %rd2, %rd34;
	ld.global.f32 	%f51, [%rd35];
	ld.global.f32 	%f52, [%rd13+-48];
	fma.rn.f32 	%f53, %f51, %f52, %f50;
	add.s32 	%r45, %r59, 5;
	mul.wide.u32 	%rd36, %r45, 4;
	add.s64 	%rd37, %rd2, %rd36;
	ld.global.f32 	%f54, [%rd37];
	ld.global.f32 	%f55, [%rd13+-52];
	fma.rn.f32 	%f56, %f54, %f55, %f53;
	add.s32 	%r46, %r59, 6;
	mul.wide.u32 	%rd38, %r46, 4;
	add.s64 	%rd39, %rd2, %rd38;
	ld.global.f32 	%f57, [%rd39];
	ld.global.f32 	%f58, [%rd13+-56];
	fma.rn.f32 	%f59, %f57, %f58, %f56;
	add.s32 	%r47, %r59, 7;
	mul.wide.u32 	%rd40, %r47, 4;
	add.s64 	%rd41, %rd2, %rd40;
	ld.global.f32 	%f60, [%rd41];
	ld.global.f32 	%f61, [%rd13+-60];
	fma.rn.f32 	%f62, %f60, %f61, %f59;
	mul.wide.u32 	%rd42, %r40, 4;
	add.s64 	%rd43, %rd2, %rd42;
	ld.global.f32 	%f63, [%rd43];
	ld.global.f32 	%f64, [%rd13+-64];
	fma.rn.f32 	%f111, %f63, %f64, %f62;
	add.s32 	%r59, %r59, 16;
	add.s32 	%r58, %r58, 16;
	setp.ne.s32 	%p4, %r58, 0;
	@%p4 bra 	$L__BB0_4;
	add.s32 	%r61, %r59, -8;
$L__BB0_6:
	setp.eq.s32 	%p5, %r4, 0;
	@%p5 bra 	$L__BB0_15;
	and.b32  	%r13, %r3, 7;
	setp.lt.u32 	%p6, %r4, 8;
	@%p6 bra 	$L__BB0_9;
	add.s32 	%r48, %r61, 1;
	mul.wide.u32 	%rd44, %r48, 4;
	add.s64 	%rd45, %rd2, %rd44;
	ld.global.f32 	%f66, [%rd45];
	cvt.s64.s32 	%rd46, %r1;
	cvt.s64.s32 	%rd47, %r61;
	sub.s64 	%rd48, %rd46, %rd47;
	shl.b64 	%rd49, %rd48, 2;
	add.s64 	%rd50, %rd1, %rd49;
	ld.global.f32 	%f67, [%rd50+-4];
	fma.rn.f32 	%f68, %f66, %f67, %f111;
	add.s32 	%r49, %r61, 2;
	mul.wide.u32 	%rd51, %r49, 4;
	add.s64 	%rd52, %rd2, %rd51;
	ld.global.f32 	%f69, [%rd52];
	ld.global.f32 	%f70, [%rd50+-8];
	fma.rn.f32 	%f71, %f69, %f70, %f68;
	add.s32 	%r50, %r61, 3;
	mul.wide.u32 	%rd53, %r50, 4;
	add.s64 	%rd54, %rd2, %rd53;
	ld.global.f32 	%f72, [%rd54];
	ld.global.f32 	%f73, [%rd50+-12];
	fma.rn.f32 	%f74, %f72, %f73, %f71;
	add.s32 	%r51, %r61, 4;
	mul.wide.u32 	%rd55, %r51, 4;
	add.s64 	%rd56, %rd2, %rd55;
	ld.global.f32 	%f75, [%rd56];
	ld.global.f32 	%f76, [%rd50+-16];
	fma.rn.f32 	%f77, %f75, %f76, %f74;
	add.s32 	%r52, %r61, 5;
	mul.wide.u32 	%rd57, %r52, 4;
	add.s64 	%rd58, %rd2, %rd57;
	ld.global.f32 	%f78, [%rd58];
	ld.global.f32 	%f79, [%rd50+-20];
	fma.rn.f32 	%f80, %f78, %f79, %f77;
	add.s32 	%r53, %r61, 6;
	mul.wide.u32 	%rd59, %r53, 4;
	add.s64 	%rd60, %rd2, %rd59;
	ld.global.f32 	%f81, [%rd60];
	ld.global.f32 	%f82, [%rd50+-24];
	fma.rn.f32 	%f83, %f81, %f82, %f80;
	add.s32 	%r54, %r61, 7;
	mul.wide.u32 	%rd61, %r54, 4;
	add.s64 	%rd62, %rd2, %rd61;
	ld.global.f32 	%f84, [%rd62];
	ld.global.f32 	%f85, [%rd50+-28];
	fma.rn.f32 	%f86, %f84, %f85, %f83;
	add.s32 	%r61, %r61, 8;
	mul.wide.u32 	%rd63, %r61, 4;
	add.s64 	%rd64, %rd2, %rd63;
	ld.global.f32 	%f87, [%rd64];
	ld.global.f32 	%f88, [%rd50+-32];
	fma.rn.f32 	%f111, %f87, %f88, %f86;
$L__BB0_9:
	setp.eq.s32 	%p7, %r13, 0;
	@%p7 bra 	$L__BB0_15;
	and.b32  	%r16, %r3, 3;
	setp.lt.u32 	%p8, %r13, 4;
	@%p8 bra 	$L__BB0_12;
	add.s32 	%r55, %r61, 1;
	mul.wide.u32 	%rd65, %r55, 4;
	add.s64 	%rd66, %rd2, %rd65;
	ld.global.f32 	%f90, [%rd66];
	cvt.s64.s32 	%rd67, %r1;
	cvt.s64.s32 	%rd68, %r61;
	sub.s64 	%rd69, %rd67, %rd68;
	shl.b64 	%rd70, %rd69, 2;
	add.s64 	%rd71, %rd1, %rd70;
	ld.global.f32 	%f91, [%rd71+-4];
	fma.rn.f32 	%f92, %f90, %f91, %f111;
	add.s32 	%r56, %r61, 2;
	mul.wide.u32 	%rd72, %r56, 4;
	add.s64 	%rd73, %rd2, %rd72;
	ld.global.f32 	%f93, [%rd73];
	ld.global.f32 	%f94, [%rd71+-8];
	fma.rn.f32 	%f95, %f93, %f94, %f92;
	add.s32 	%r57, %r61, 3;
	mul.wide.u32 	%rd74, %r57, 4;
	add.s64 	%rd75, %rd2, %rd74;
	ld.global.f32 	%f96, [%rd75];
	ld.global.f32 	%f97, [%rd71+-12];
	fma.rn.f32 	%f98, %f96, %f97, %f95;
	add.s32 	%r61, %r61, 4;
	mul.wide.u32 	%rd76, %r61, 4;
	add.s64 	%rd77, %rd2, %rd76;
	ld.global.f32 	%f99, [%rd77];
	ld.global.f32 	%f100, [%rd71+-16];
	fma.rn.f32 	%f111, %f99, %f100, %f98;
$L__BB0_12:
	setp.eq.s32 	%p9, %r16, 0;
	@%p9 bra 	$L__BB0_15;
	mul.wide.s32 	%rd78, %r1, 4;
	add.s64 	%rd79, %rd78, %rd1;
	add.s64 	%rd3, %rd79, -4;
	neg.s32 	%r63, %r16;
$L__BB0_14:
	.pragma "nounroll";
	mul.wide.s32 	%rd80, %r61, 4;
	sub.s64 	%rd81, %rd3, %rd80;
	add.s32 	%r61, %r61, 1;
	mul.wide.u32 	%rd82, %r61, 4;
	add.s64 	%rd83, %rd2, %rd82;
	ld.global.f32 	%f101, [%rd83];
	ld.global.f32 	%f102, [%rd81];
	fma.rn.f32 	%f111, %f101, %f102, %f111;
	add.s32 	%r63, %r63, 1;
	setp.ne.s32 	%p10, %r63, 0;
	@%p10 bra 	$L__BB0_14;
$L__BB0_15:
	cvta.to.global.u64 	%rd84, %rd4;
	mul.wide.s32 	%rd85, %r1, 4;
	add.s64 	%rd86, %rd84, %rd85;
	st.global.f32 	[%rd86], %f111;
$L__BB0_16:
	ret;

}
	// .globl	_Z6conv2DiiPfiiS_S_
.visible .entry _Z6conv2DiiPfiiS_S_(
	.param .u32 _Z6conv2DiiPfiiS_S__param_0,
	.param .u32 _Z6conv2DiiPfiiS_S__param_1,
	.param .u64 .ptr .align 1 _Z6conv2DiiPfiiS_S__param_2,
	.param .u32 _Z6conv2DiiPfiiS_S__param_3,
	.param .u32 _Z6conv2DiiPfiiS_S__param_4,
	.param .u64 .ptr .align 1 _Z6conv2DiiPfiiS_S__param_5,
	.param .u64 .ptr .align 1 _Z6conv2DiiPfiiS_S__param_6
)
{
	.reg .pred 	%p<14>;
	.reg .b32 	%r<64>;
	.reg .b32 	%f<71>;
	.reg .b64 	%rd<41>;

	ld.param.u32 	%r33, [_Z6conv2DiiPfiiS_S__param_0];
	ld.param.u32 	%r30, [_Z6conv2DiiPfiiS_S__param_1];
	ld.param.u64 	%rd7, [_Z6conv2DiiPfiiS_S__param_2];
	ld.param.u32 	%r31, [_Z6conv2DiiPfiiS_S__param_3];
	ld.param.u32 	%r32, [_Z6conv2DiiPfiiS_S__param_4];
	ld.param.u64 	%rd8, [_Z6conv2DiiPfiiS_S__param_5];
	ld.param.u64 	%rd6, [_Z6conv2DiiPfiiS_S__param_6];
	cvta.to.global.u64 	%rd1, %rd8;
	cvta.to.global.u64 	%rd2, %rd7;
	mov.u32 	%r34, %ctaid.y;
	mov.u32 	%r35, %ntid.y;
	mov.u32 	%r36, %tid.y;
	mad.lo.s32 	%r1, %r34, %r35, %r36;
	mov.u32 	%r37, %ctaid.x;
	mov.u32 	%r38, %ntid.x;
	mov.u32 	%r39, %tid.x;
	mad.lo.s32 	%r2, %r37, %r38, %r39;
	setp.ge.s32 	%p1, %r1, %r33;
	setp.ge.s32 	%p2, %r2, %r30;
	or.pred  	%p3, %p1, %p2;
	@%p3 bra 	$L__BB1_17;
	sub.s32 	%r40, %r1, %r31;
	max.s32 	%r41, %r40, -1;
	add.s32 	%r59, %r41, 1;
	setp.gt.u32 	%p4, %r59, %r1;
	mov.f32 	%f67, 0f00000000;
	@%p4 bra 	$L__BB1_16;
	sub.s32 	%r42, %r2, %r32;
	max.s32 	%r4, %r42, -1;
	sub.s32 	%r43, %r2, %r4;
	and.b32  	%r5, %r43, 7;
	and.b32  	%r6, %r43, 3;
	and.b32  	%r7, %r43, 1;
	add.s64 	%rd3, %rd2, 32;
	and.b32  	%r44, %r43, -8;
	neg.s32 	%r8, %r44;
	add.s32 	%r9, %r43, -1;
	add.s64 	%rd4, %rd2, 12;
	mov.f32 	%f67, 0f00000000;
	bra.uni 	$L__BB1_12;
$L__BB1_3:
	setp.eq.s32 	%p8, %r5, 0;
	@%p8 bra 	$L__BB1_11;
	add.s32 	%r48, %r5, -1;
	setp.lt.u32 	%p9, %r48, 3;
	@%p9 bra 	$L__BB1_6;
	cvt.s64.s32 	%rd17, %r17;
	cvt.s64.s32 	%rd18, %r63;
	add.s64 	%rd19, %rd18, %rd17;
	shl.b64 	%rd20, %rd19, 2;
	add.s64 	%rd21, %rd2, %rd20;
	ld.global.f32 	%f42, [%rd21+4];
	not.b32 	%r49, %r63;
	add.s32 	%r50, %r19, %r49;
	mul.wide.s32 	%rd22, %r50, 4;
	add.s64 	%rd23, %rd1, %rd22;
	ld.global.f32 	%f43, [%rd23];
	fma.rn.f32 	%f44, %f42, %f43, %f67;
	ld.global.f32 	%f45, [%rd21+8];
	ld.global.f32 	%f46, [%rd23+-4];
	fma.rn.f32 	%f47, %f45, %f46, %f44;
	ld.global.f32 	%f48, [%rd21+12];
	ld.global.f32 	%f49, [%rd23+-8];
	fma.rn.f32 	%f50, %f48, %f49, %f47;
	add.s32 	%r63, %r63, 4;
	ld.global.f32 	%f51, [%rd21+16];
	ld.global.f32 	%f52, [%rd23+-12];
	fma.rn.f32 	%f67, %f51, %f52, %f50;
$L__BB1_6:
	setp.eq.s32 	%p10, %r6, 0;
	@%p10 bra 	$L__BB1_11;
	setp.eq.s32 	%p11, %r6, 1;
	@%p11 bra 	$L__BB1_9;
	cvt.s64.s32 	%rd24, %r17;
	cvt.s64.s32 	%rd25, %r63;
	add.s64 	%rd26, %rd25, %rd24;
	shl.b64 	%rd27, %rd26, 2;
	add.s64 	%rd28, %rd2, %rd27;
	ld.global.f32 	%f54, [%rd28+4];
	not.b32 	%r51, %r63;
	add.s32 	%r52, %r19, %r51;
	mul.wide.s32 	%rd29, %r52, 4;
	add.s64 	%rd30, %rd1, %rd29;
	ld.global.f32 	%f55, [%rd30];
	fma.rn.f32 	%f56, %f54, %f55, %f67;
	add.s32 	%r63, %r63, 2;
	ld.global.f32 	%f57, [%rd28+8];
	ld.global.f32 	%f58, [%rd30+-4];
	fma.rn.f32 	%f67, %f57, %f58, %f56;
$L__BB1_9:
	setp.eq.s32 	%p12, %r7, 0;
	@%p12 bra 	$L__BB1_11;
	cvt.s64.s32 	%rd31, %r17;
	cvt.s64.s32 	%rd32, %r63;
	add.s64 	%rd33, %rd32, %rd31;
	shl.b64 	%rd34, %rd33, 2;
	add.s64 	%rd35, %rd2, %rd34;
	ld.global.f32 	%f59, [%rd35+4];
	not.b32 	%r53, %r63;
	add.s32 	%r54, %r19, %r53;
	mul.wide.s32 	%rd36, %r54, 4;
	add.s64 	%rd37, %rd1, %rd36;
	ld.global.f32 	%f60, [%rd37];
	fma.rn.f32 	%f67, %f59, %f60, %f67;
$L__BB1_11:
	add.s32 	%r59, %r16, 1;
	setp.eq.s32 	%p13, %r1, %r16;
	@%p13 bra 	$L__BB1_16;
$L__BB1_12:
	mov.u32 	%r16, %r59;
	setp.ge.s32 	%p5, %r4, %r2;
	@%p5 bra 	$L__BB1_11;
	sub.s32 	%r45, %r4, %r2;
	setp.gt.u32 	%p6, %r45, -8;
	mul.lo.s32 	%r17, %r16, %r30;
	sub.s32 	%r46, %r1, %r16;
	mul.lo.s32 	%r18, %r46, %r32;
	add.s32 	%r19, %r18, %r2;
	mov.u32 	%r63, %r4;
	@%p6 bra 	$L__BB1_3;
	cvt.s64.s32 	%rd5, %r17;
	add.s32 	%r61, %r9, %r18;
	add.s32 	%r47, %r4, %r17;
	add.s32 	%r60, %r47, 1;
	mov.u32 	%r62, %r8;
	mov.u32 	%r63, %r4;
$L__BB1_15:
	.pragma "nounroll";
	cvt.s64.s32 	%rd9, %r63;
	add.s64 	%rd10, %rd5, %rd9;
	shl.b64 	%rd11, %rd10, 2;
	add.s64 	%rd12, %rd3, %rd11;
	mul.wide.s32 	%rd13, %r61, 4;
	add.s64 	%rd14, %rd1, %rd13;
	mul.wide.s32 	%rd15, %r60, 4;
	add.s64 	%rd16, %rd4, %rd15;
	ld.global.f32 	%f18, [%rd16+-12];
	ld.global.f32 	%f19, [%rd14];
	fma.rn.f32 	%f20, %f18, %f19, %f67;
	ld.global.f32 	%f21, [%rd16+-8];
	ld.global.f32 	%f22, [%rd14+-4];
	fma.rn.f32 	%f23, %f21, %f22, %f20;
	ld.global.f32 	%f24, [%rd16+-4];
	ld.global.f32 	%f25, [%rd14+-8];
	fma.rn.f32 	%f26, %f24, %f25, %f23;
	ld.global.f32 	%f27, [%rd16];
	ld.global.f32 	%f28, [%rd14+-12];
	fma.rn.f32 	%f29, %f27, %f28, %f26;
	ld.global.f32 	%f30, [%rd16+4];
	ld.global.f32 	%f31, [%rd14+-16];
	fma.rn.f32 	%f32, %f30, %f31, %f29;
	ld.global.f32 	%f33, [%rd16+8];
	ld.global.f32 	%f34, [%rd14+-20];
	fma.rn.f32 	%f35, %f33, %f34, %f32;
	ld.global.f32 	%f36, [%rd16+12];
	ld.global.f32 	%f37, [%rd14+-24];
	fma.rn.f32 	%f38, %f36, %f37, %f35;
	add.s32 	%r63, %r63, 8;
	ld.global.f32 	%f39, [%rd12];
	ld.global.f32 	%f40, [%rd14+-28];
	fma.rn.f32 	%f67, %f39, %f40, %f38;
	add.s32 	%r62, %r62, 8;
	add.s32 	%r61, %r61, -8;
	add.s32 	%r60, %r60, 8;
	setp.eq.s32 	%p7, %r62, 0;
	@%p7 bra 	$L__BB1_3;
	bra.uni 	$L__BB1_15;
$L__BB1_16:
	mad.lo.s32 	%r55, %r30, %r1, %r2;
	cvta.to.global.u64 	%rd38, %rd6;
	mul.wide.s32 	%rd39, %r55, 4;
	add.s64 	%rd40, %rd38, %rd39;
	st.global.f32 	[%rd40], %f67;
$L__BB1_17:
	ret;

}


// ===== COMPILED SASS (sm_100) =====

	.target	sm_100

	.elftype	@"ET_EXEC"


//--------------------- .note.nv.tkinfo           --------------------------
	.section	.note.nv.tkinfo,"",@"SHT_NOTE"
	.sectionflags	@"SHF_NOTE_NV_TKINFO"
	.tkinfo
        /*0018*/ 	.word	0x00000002
        /*0030*/ 	.string	""
        /*0030*/ 	.string	"ptxas"
        /*0030*/ 	.string	"Cuda compilation tools, release 13.0, V13.0.88"
        /*0030*/ 	.string	"Build cuda_13.0.r13.0/compiler.36424714_0"
        /*0030*/ 	.string	"-arch sm_100 -m 64 "



//--------------------- .note.nv.cuinfo           --------------------------
	.section	.note.nv.cuinfo,"",@"SHT_NOTE"
	.sectionflags	@"SHF_NOTE_NV_CUINFO"
        /*0018*/ 	.short	0x0002
        /*001a*/ 	.short	0x0064
        /*001c*/ 	.short	0x0082
	.zero		2


//--------------------- .nv.info                  --------------------------
	.section	.nv.info,"",@"SHT_CUDA_INFO"
	.align	4


	//----- nvinfo : EIATTR_REGCOUNT
	.align		4
        /*0000*/ 	.byte	0x04, 0x2f
        /*0002*/ 	.short	(.L_1 - .L_0)
	.align		4
.L_0:
        /*0004*/ 	.word	index@(_Z6conv1DiPfiS_S_)
        /*0008*/ 	.word	0x00000020


	//----- nvinfo : EIATTR_FRAME_SIZE
	.align		4
.L_1:
        /*000c*/ 	.byte	0x04, 0x11
        /*000e*/ 	.short	(.L_3 - .L_2)
	.align		4
.L_2:
        /*0010*/ 	.word	index@(_Z6conv1DiPfiS_S_)
        /*0014*/ 	.word	0x00000000


	//----- nvinfo : EIATTR_REGCOUNT
	.align		4
.L_3:
        /*0018*/ 	.byte	0x04, 0x2f
        /*001a*/ 	.short	(.L_5 - .L_4)
	.align		4
.L_4:
        /*001c*/ 	.word	index@(_Z6conv2DiiPfiiS_S_)
        /*0020*/ 	.word	0x00000020


	//----- nvinfo : EIATTR_FRAME_SIZE
	.align		4
.L_5:
        /*0024*/ 	.byte	0x04, 0x11
        /*0026*/ 	.short	(.L_7 - .L_6)
	.align		4
.L_6:
        /*0028*/ 	.word	index@(_Z6conv2DiiPfiiS_S_)
        /*002c*/ 	.word	0x00000000


	//----- nvinfo : EIATTR_MIN_STACK_SIZE
	.align		4
.L_7:
        /*0030*/ 	.byte	0x04, 0x12
        /*0032*/ 	.short	(.L_9 - .L_8)
	.align		4
.L_8:
        /*0034*/ 	.word	index@(_Z6conv2DiiPfiiS_S_)
        /*0038*/ 	.word	0x00000000


	//----- nvinfo : EIATTR_MIN_STACK_SIZE
	.align		4
.L_9:
        /*003c*/ 	.byte	0x04, 0x12
        /*003e*/ 	.short	(.L_11 - .L_10)
	.align		4
.L_10:
        /*0040*/ 	.word	index@(_Z6conv1DiPfiS_S_)
        /*0044*/ 	.word	0x00000000
.L_11:


//--------------------- .nv.compat                --------------------------
	.section	.nv.compat,"",@"SHT_CUDA_COMPAT_INFO"
	.align	4
        /*0000*/ 	.byte	0x02, 0x09, 0x00, 0x00, 0x02, 0x02, 0x01, 0x00, 0x02, 0x05, 0x05, 0x00, 0x03, 0x07, 0x01, 0x01
        /*0010*/ 	.byte	0x02, 0x03, 0x00, 0x00, 0x02, 0x06, 0x01, 0x00, 0x04, 0x0b, 0x08, 0x00, 0x09, 0x00, 0x00, 0x00
        /*0020*/ 	.byte	0x00, 0x00, 0x00, 0x00


//--------------------- .nv.info._Z6conv2DiiPfiiS_S_ --------------------------
	.section	.nv.info._Z6conv2DiiPfiiS_S_,"",@"SHT_CUDA_INFO"
	.sectionflags	@""
	.align	4


	//----- nvinfo : EIATTR_CUDA_API_VERSION
	.align		4
        /*0000*/ 	.byte	0x04, 0x37
        /*0002*/ 	.short	(.L_13 - .L_12)
.L_12:
        /*0004*/ 	.word	0x00000082


	//----- nvinfo : EIATTR_KPARAM_INFO
	.align		4
.L_13:
        /*0008*/ 	.byte	0x04, 0x17
        /*000a*/ 	.short	(.L_15 - .L_14)
.L_14:
        /*000c*/ 	.word	0x00000000
        /*0010*/ 	.short	0x0006
        /*0012*/ 	.short	0x0020
        /*0014*/ 	.byte	0x00, 0xf5, 0x21, 0x00


	//----- nvinfo : EIATTR_KPARAM_INFO
	.align		4
.L_15:
        /*0018*/ 	.byte	0x04, 0x17
        /*001a*/ 	.short	(.L_17 - .L_16)
.L_16:
        /*001c*/ 	.word	0x00000000
        /*0020*/ 	.short	0x0005
        /*0022*/ 	.short	0x0018
        /*0024*/ 	.byte	0x00, 0xf5, 0x21, 0x00


	//----- nvinfo : EIATTR_KPARAM_INFO
	.align		4
.L_17:
        /*0028*/ 	.byte	0x04, 0x17
        /*002a*/ 	.short	(.L_19 - .L_18)
.L_18:
        /*002c*/ 	.word	0x00000000
        /*0030*/ 	.short	0x0004
        /*0032*/ 	.short	0x0014
        /*0034*/ 	.byte	0x00, 0xf0, 0x11, 0x00


	//----- nvinfo : EIATTR_KPARAM_INFO
	.align		4
.L_19:
        /*0038*/ 	.byte	0x04, 0x17
        /*003a*/ 	.short	(.L_21 - .L_20)
.L_20:
        /*003c*/ 	.word	0x00000000
        /*0040*/ 	.short	0x0003
        /*0042*/ 	.short	0x0010
        /*0044*/ 	.byte	0x00, 0xf0, 0x11, 0x00


	//----- nvinfo : EIATTR_KPARAM_INFO
	.align		4
.L_21:
        /*0048*/ 	.byte	0x04, 0x17
        /*004a*/ 	.short	(.L_23 - .L_22)
.L_22:
        /*004c*/ 	.word	0x00000000
        /*0050*/ 	.short	0x0002
        /*0052*/ 	.short	0x0008
        /*0054*/ 	.byte	0x00, 0xf5, 0x21, 0x00


	//----- nvinfo : EIATTR_KPARAM_INFO
	.align		4
.L_23:
        /*0058*/ 	.byte	0x04, 0x17
        /*005a*/ 	.short	(.L_25 - .L_24)
.L_24:
        /*005c*/ 	.word	0x00000000
        /*0060*/ 	.short	0x0001
        /*0062*/ 	.short	0x0004
        /*0064*/ 	.byte	0x00, 0xf0, 0x11, 0x00


	//----- nvinfo : EIATTR_KPARAM_INFO
	.align		4
.L_25:
        /*0068*/ 	.byte	0x04, 0x17
        /*006a*/ 	.short	(.L_27 - .L_26)
.L_26:
        /*006c*/ 	.word	0x00000000
        /*0070*/ 	.short	0x0000
        /*0072*/ 	.short	0x0000
        /*0074*/ 	.byte	0x00, 0xf0, 0x11, 0x00


	//----- nvinfo : EIATTR_SPARSE_MMA_MASK
	.align		4
.L_27:
        /*0078*/ 	.byte	0x03, 0x50
        /*007a*/ 	.short	0x0000


	//----- nvinfo : EIATTR_MAXREG_COUNT
	.align		4
        /*007c*/ 	.byte	0x03, 0x1b
        /*007e*/ 	.short	0x00ff


	//----- nvinfo : EIATTR_MERCURY_ISA_VERSION
	.align		4
        /*0080*/ 	.byte	0x03, 0x5f
        /*0082*/ 	.short	0x0101


	//----- nvinfo : EIATTR_VRC_CTA_INIT_COUNT
	.align		4
        /*0084*/ 	.byte	0x02, 0x4a
	.zero		1
	.zero		1


	//----- nvinfo : EIATTR_EXIT_INSTR_OFFSETS
	.align		4
        /*0088*/ 	.byte	0x04, 0x1c
        /*008a*/ 	.short	(.L_29 - .L_28)


	//   ....[0]....
.L_28:
        /*008c*/ 	.word	0x000000c0


	//   ....[1]....
        /*0090*/ 	.word	0x00000a50


	//----- nvinfo : EIATTR_CRS_STACK_SIZE
	.align		4
.L_29:
        /*0094*/ 	.byte	0x04, 0x1e
        /*0096*/ 	.short	(.L_31 - .L_30)
.L_30:
        /*0098*/ 	.word	0x00000000


	//----- nvinfo : EIATTR_CBANK_PARAM_SIZE
	.align		4
.L_31:
        /*009c*/ 	.byte	0x03, 0x19
        /*009e*/ 	.short	0x0028


	//----- nvinfo : EIATTR_PARAM_CBANK
	.align		4
        /*00a0*/ 	.byte	0x04, 0x0a
        /*00a2*/ 	.short	(.L_33 - .L_32)
	.align		4
.L_32:
        /*00a4*/ 	.word	index@(.nv.constant0._Z6conv2DiiPfiiS_S_)
        /*00a8*/ 	.short	0x0380
        /*00aa*/ 	.short	0x0028


	//----- nvinfo : EIATTR_SW_WAR
	.align		4
.L_33:
        /*00ac*/ 	.byte	0x04, 0x36
        /*00ae*/ 	.short	(.L_35 - .L_34)
.L_34:
        /*00b0*/ 	.word	0x00000008
.L_35:


//--------------------- .nv.info._Z6conv1DiPfiS_S_ --------------------------
	.section	.nv.info._Z6conv1DiPfiS_S_,"",@"SHT_CUDA_INFO"
	.sectionflags	@""
	.align	4


	//----- nvinfo : EIATTR_CUDA_API_VERSION
	.align		4
        /*0000*/ 	.byte	0x04, 0x37
        /*0002*/ 	.short	(.L_37 - .L_36)
.L_36:
        /*0004*/ 	.word	0x00000082


	//----- nvinfo : EIATTR_KPARAM_INFO
	.align		4
.L_37:
        /*0008*/ 	.byte	0x04, 0x17
        /*000a*/ 	.short	(.L_39 - .L_38)
.L_38:
        /*000c*/ 	.word	0x00000000
        /*0010*/ 	.short	0x0004
        /*0012*/ 	.short	0x0020
        /*0014*/ 	.byte	0x00, 0xf5, 0x21, 0x00


	//----- nvinfo : EIATTR_KPARAM_INFO
	.align		4
.L_39:
        /*0018*/ 	.byte	0x04, 0x17
        /*001a*/ 	.short	(.L_41 - .L_40)
.L_40:
        /*001c*/ 	.word	0x00000000
        /*0020*/ 	.short	0x0003
        /*0022*/ 	.short	0x0018
        /*0024*/ 	.byte	0x00, 0xf5, 0x21, 0x00


	//----- nvinfo : EIATTR_KPARAM_INFO
	.align		4
.L_41:
        /*0028*/ 	.byte	0x04, 0x17
        /*002a*/ 	.short	(.L_43 - .L_42)
.L_42:
        /*002c*/ 	.word	0x00000000
        /*0030*/ 	.short	0x0002
        /*0032*/ 	.short	0x0010
        /*0034*/ 	.byte	0x00, 0xf0, 0x11, 0x00


	//----- nvinfo : EIATTR_KPARAM_INFO
	.align		4
.L_43:
        /*0038*/ 	.byte	0x04, 0x17
        /*003a*/ 	.short	(.L_45 - .L_44)
.L_44:
        /*003c*/ 	.word	0x00000000
        /*0040*/ 	.short	0x0001
        /*0042*/ 	.short	0x0008
        /*0044*/ 	.byte	0x00, 0xf5, 0x21, 0x00


	//----- nvinfo : EIATTR_KPARAM_INFO
	.align		4
.L_45:
        /*0048*/ 	.byte	0x04, 0x17
        /*004a*/ 	.short	(.L_47 - .L_46)
.L_46:
        /*004c*/ 	.word	0x00000000
        /*0050*/ 	.short	0x0000
        /*0052*/ 	.short	0x0000
        /*0054*/ 	.byte	0x00, 0xf0, 0x11, 0x00


	//----- nvinfo : EIATTR_SPARSE_MMA_MASK
	.align		4
.L_47:
        /*0058*/ 	.byte	0x03, 0x50
        /*005a*/ 	.short	0x0000


	//----- nvinfo : EIATTR_MAXREG_COUNT
	.align		4
        /*005c*/ 	.byte	0x03, 0x1b
        /*005e*/ 	.short	0x00ff


	//----- nvinfo : EIATTR_MERCURY_ISA_VERSION
	.align		4
        /*0060*/ 	.byte	0x03, 0x5f
        /*0062*/ 	.short	0x0101


	//----- nvinfo : EIATTR_VRC_CTA_INIT_COUNT
	.align		4
        /*0064*/ 	.byte	0x02, 0x4a
	.zero		1
	.zero		1


	//----- nvinfo : EIATTR_EXIT_INSTR_OFFSETS
	.align		4
        /*0068*/ 	.byte	0x04, 0x1c
        /*006a*/ 	.short	(.L_49 - .L_48)


	//   ....[0]....
.L_48:
        /*006c*/ 	.word	0x00000070


	//   ....[1]....
        /*0070*/ 	.word	0x00000e80


	//----- nvinfo : EIATTR_CRS_STACK_SIZE
	.align		4
.L_49:
        /*0074*/ 	.byte	0x04, 0x1e
        /*0076*/ 	.short	(.L_51 - .L_50)
.L_50:
        /*0078*/ 	.word	0x00000000


	//----- nvinfo : EIATTR_CBANK_PARAM_SIZE
	.align		4
.L_51:
        /*007c*/ 	.byte	0x03, 0x19
        /*007e*/ 	.short	0x0028


	//----- nvinfo : EIATTR_PARAM_CBANK
	.align		4
        /*0080*/ 	.byte	0x04, 0x0a
        /*0082*/ 	.short	(.L_53 - .L_52)
	.align		4
.L_52:
        /*0084*/ 	.word	index@(.nv.constant0._Z6conv1DiPfiS_S_)
        /*0088*/ 	.short	0x0380
        /*008a*/ 	.short	0x0028


	//----- nvinfo : EIATTR_SW_WAR
	.align		4
.L_53:
        /*008c*/ 	.byte	0x04, 0x36
        /*008e*/ 	.short	(.L_55 - .L_54)
.L_54:
        /*0090*/ 	.word	0x00000008
.L_55:


//--------------------- .nv.callgraph             --------------------------
	.section	.nv.callgraph,"",@"SHT_CUDA_CALLGRAPH"
	.align	4
	.sectionentsize	8
	.align		4
        /*0000*/ 	.word	0x00000000
	.align		4
        /*0004*/ 	.word	0xffffffff
	.align		4
        /*0008*/ 	.word	0x00000000
	.align		4
        /*000c*/ 	.word	0xfffffffe
	.align		4
        /*0010*/ 	.word	0x00000000
	.align		4
        /*0014*/ 	.word	0xfffffffd
	.align		4
        /*0018*/ 	.word	0x00000000
	.align		4
        /*001c*/ 	.word	0xfffffffc


//--------------------- .text._Z6conv2DiiPfiiS_S_ --------------------------
	.section	.text._Z6conv2DiiPfiiS_S_,"ax",@progbits
	.align	128
        .global         _Z6conv2DiiPfiiS_S_
        .type           _Z6conv2DiiPfiiS_S_,@function
        .size           _Z6conv2DiiPfiiS_S_,(.L_x_23 - _Z6conv2DiiPfiiS_S_)
        .other          _Z6conv2DiiPfiiS_S_,@"STO_CUDA_ENTRY STV_DEFAULT"
_Z6conv2DiiPfiiS_S_:
.text._Z6conv2DiiPfiiS_S_:
[----:B------:R-:W-:Y:S01]  /*0000*/  LDC R1, c[0x0][0x37c] ;  /* 0x0000df00ff017b82 */ /* 0x000fe20000000800 */
[----:B------:R-:W0:Y:S07]  /*0010*/  S2R R0, SR_TID.X ;  /* 0x0000000000007919 */ /* 0x000e2e0000002100 */
[----:B------:R-:W1:Y:S01]  /*0020*/  LDC R22, c[0x0][0x364] ;  /* 0x0000d900ff167b82 */ /* 0x000e620000000800 */
[----:B------:R-:W2:Y:S01]  /*0030*/  LDCU.64 UR6, c[0x0][0x380] ;  /* 0x00007000ff0677ac */ /* 0x000ea20008000a00 */
[----:B------:R-:W1:Y:S06]  /*0040*/  S2R R3, SR_TID.Y ;  /* 0x0000000000037919 */ /* 0x000e6c0000002200 */
[----:B------:R-:W0:Y:S08]  /*0050*/  S2UR UR5, SR_CTAID.X ;  /* 0x00000000000579c3 */ /* 0x000e300000002500 */
[----:B------:R-:W0:Y:S08]  /*0060*/  LDC R21, c[0x0][0x360] ;  /* 0x0000d800ff157b82 */ /* 0x000e300000000800 */
[----:B------:R-:W1:Y:S01]  /*0070*/  S2UR UR4, SR_CTAID.Y ;  /* 0x00000000000479c3 */ /* 0x000e620000002600 */
[----:B0-----:R-:W-:-:S05]  /*0080*/  IMAD R21, R21, UR5, R0 ;  /* 0x0000000515157c24 */ /* 0x001fca000f8e0200 */
[----:B--2---:R-:W-:Y:S01]  /*0090*/  ISETP.GE.AND P0, PT, R21, UR7, PT ;  /* 0x0000000715007c0c */ /* 0x004fe2000bf06270 */
[----:B-1----:R-:W-:-:S05]  /*00a0*/  IMAD R22, R22, UR4, R3 ;  /* 0x0000000416167c24 */ /* 0x002fca000f8e0203 */
[----:B------:R-:W-:-:S13]  /*00b0*/  ISETP.GE.OR P0, PT, R22, UR6, P0 ;  /* 0x0000000616007c0c */ /* 0x000fda0008706670 */
[----:B------:R-:W-:Y:S05]  /*00c0*/  @P0 EXIT ;  /* 0x000000000000094d */ /* 0x000fea0003800000 */
[----:B------:R-:W0:Y:S01]  /*00d0*/  LDC R3, c[0x0][0x390] ;  /* 0x0000e400ff037b82 */ /* 0x000e220000000800 */
[----:B------:R-:W1:Y:S01]  /*00e0*/  LDCU.64 UR4, c[0x0][0x358] ;  /* 0x00006b00ff0477ac */ /* 0x000e620008000a00 */
[----:B------:R-:W-:Y:S01]  /*00f0*/  BSSY.RECONVERGENT B1, `(.L_x_0) ;  /* 0x0000090000017945 */ /* 0x000fe20003800200 */
[----:B------:R-:W-:Y:S01]  /*0100*/  IMAD.MOV.U32 R20, RZ, RZ, RZ ;  /* 0x000000ffff147224 */ /* 0x000fe200078e00ff */
[----:B0-----:R-:W-:-:S05]  /*0110*/  VIADDMNMX R0, R22, -R3, 0xffffffff, !PT ;  /* 0xffffffff16007446 */ /* 0x001fca0007800903 */
[----:B------:R-:W-:-:S05]  /*0120*/  VIADD R5, R0, 0x1 ;  /* 0x0000000100057836 */ /* 0x000fca0000000000 */
[----:B------:R-:W-:-:S13]  /*0130*/  ISETP.GT.U32.AND P0, PT, R5, R22, PT ;  /* 0x000000160500720c */ /* 0x000fda0003f04070 */
[----:B-1----:R-:W-:Y:S05]  /*0140*/  @P0 BRA `(.L_x_1) ;  /* 0x0000000800280947 */ /* 0x002fea0003800000 */
[----:B------:R-:W0:Y:S01]  /*0150*/  LDC R8, c[0x0][0x394] ;  /* 0x0000e500ff087b82 */ /* 0x000e220000000800 */
[----:B------:R-:W-:-:S07]  /*0160*/  IMAD.MOV.U32 R20, RZ, RZ, RZ ;  /* 0x000000ffff147224 */ /* 0x000fce00078e00ff */
[----:B------:R-:W1:Y:S01]  /*0170*/  LDC.64 R12, c[0x0][0x388] ;  /* 0x0000e200ff0c7b82 */ /* 0x000e620000000a00 */
[----:B0-----:R-:W-:-:S05]  /*0180*/  VIADDMNMX R8, R21, -R8, 0xffffffff, !PT ;  /* 0xffffffff15087446 */ /* 0x001fca0007800908 */
[----:B------:R-:W-:Y:S01]  /*0190*/  IMAD.IADD R6, R21, 0x1, -R8 ;  /* 0x0000000115067824 */ /* 0x000fe200078e0a08 */
[----:B-1----:R-:W-:-:S03]  /*01a0*/  IADD3 R9, P0, PT, R12, 0x20, RZ ;  /* 0x000000200c097810 */ /* 0x002fc60007f1e0ff */
[C---:B------:R-:W-:Y:S01]  /*01b0*/  VIADD R2, R6.reuse, 0xffffffff ;  /* 0xffffffff06027836 */ /* 0x040fe20000000000 */
[----:B------:R-:W-:Y:S02]  /*01c0*/  LOP3.LUT R0, R6, 0xfffffff8, RZ, 0xc0, !PT ;  /* 0xfffffff806007812 */ /* 0x000fe400078ec0ff */
[----:B------:R-:W-:Y:S01]  /*01d0*/  IADD3 R12, P1, PT, R12, 0xc, RZ ;  /* 0x0000000c0c0c7810 */ /* 0x000fe20007f3e0ff */
[----:B------:R-:W-:Y:S01]  /*01e0*/  IMAD.X R7, RZ, RZ, R13, P0 ;  /* 0x000000ffff077224 */ /* 0x000fe200000e060d */
[C---:B------:R-:W-:Y:S01]  /*01f0*/  LOP3.LUT R4, R6.reuse, 0x7, RZ, 0xc0, !PT ;  /* 0x0000000706047812 */ /* 0x040fe200078ec0ff */
[----:B------:R-:W-:Y:S01]  /*0200*/  IMAD.MOV R0, RZ, RZ, -R0 ;  /* 0x000000ffff007224 */ /* 0x000fe200078e0a00 */
[----:B------:R-:W-:Y:S02]  /*0210*/  IADD3.X R13, PT, PT, RZ, R13, RZ, P1, !PT ;  /* 0x0000000dff0d7210 */ /* 0x000fe40000ffe4ff */
[----:B------:R-:W-:-:S07]  /*0220*/  LOP3.LUT R3, R6, 0x3, RZ, 0xc0, !PT ;  /* 0x0000000306037812 */ /* 0x000fce00078ec0ff */
.L_x_9:
[----:B------:R-:W-:Y:S01]  /*0230*/  ISETP.GE.AND P0, PT, R8, R21, PT ;  /* 0x000000150800720c */ /* 0x000fe20003f06270 */
[----:B------:R-:W-:-:S12]  /*0240*/  BSSY.RECONVERGENT B0, `(.L_x_2) ;  /* 0x0000077000007945 */ /* 0x000fd80003800200 */
[----:B------:R-:W-:Y:S05]  /*0250*/  @P0 BRA `(.L_x_3) ;  /* 0x0000000400d40947 */ /* 0x000fea0003800000 */
[----:B------:R-:W0:Y:S01]  /*0260*/  LDC R10, c[0x0][0x394] ;  /* 0x0000e500ff0a7b82 */ /* 0x000e220000000800 */
[----:B------:R-:W1:Y:S01]  /*0270*/  LDCU UR6, c[0x0][0x384] ;  /* 0x00007080ff0677ac */ /* 0x000e620008000800 */
[--C-:B------:R-:W-:Y:S01]  /*0280*/  IMAD.IADD R11, R8, 0x1, -R21.reuse ;  /* 0x00000001080b7824 */ /* 0x100fe200078e0a15 */
[----:B------:R-:W-:Y:S01]  /*0290*/  IADD3 R29, PT, PT, R22, -R5, RZ ;  /* 0x80000005161d7210 */ /* 0x000fe20007ffe0ff */
[----:B------:R-:W-:Y:S01]  /*02a0*/  BSSY.RECONVERGENT B2, `(.L_x_4) ;  /* 0x0000031000027945 */ /* 0x000fe20003800200 */
[----:B------:R-:W-:Y:S01]  /*02b0*/  ISETP.NE.AND P0, PT, R4, RZ, PT ;  /* 0x000000ff0400720c */ /* 0x000fe20003f05270 */
[----:B------:R-:W-:Y:S01]  /*02c0*/  IMAD.MOV.U32 R24, RZ, RZ, R8 ;  /* 0x000000ffff187224 */ /* 0x000fe200078e0008 */
[----:B------:R-:W-:Y:S01]  /*02d0*/  ISETP.GT.U32.AND P1, PT, R11, -0x8, PT ;  /* 0xfffffff80b00780c */ /* 0x000fe20003f24070 */
[----:B-1----:R-:W-:Y:S02]  /*02e0*/  IMAD R17, R5, UR6, RZ ;  /* 0x0000000605117c24 */ /* 0x002fe4000f8e02ff */
[----:B0-----:R-:W-:-:S10]  /*02f0*/  IMAD R23, R29, R10, R21 ;  /* 0x0000000a1d177224 */ /* 0x001fd400078e0215 */
[----:B------:R-:W-:Y:S05]  /*0300*/  @P1 BRA `(.L_x_5) ;  /* 0x0000000000a81947 */ /* 0x000fea0003800000 */
[----:B------:R-:W-:Y:S01]  /*0310*/  IMAD R29, R29, R10, R2 ;  /* 0x0000000a1d1d7224 */ /* 0x000fe200078e0202 */
[--C-:B------:R-:W-:Y:S01]  /*0320*/  SHF.R.S32.HI R27, RZ, 0x1f, R17.reuse ;  /* 0x0000001fff1b7819 */ /* 0x100fe20000011411 */
[----:B------:R-:W-:Y:S01]  /*0330*/  IMAD.MOV.U32 R16, RZ, RZ, R0 ;  /* 0x000000ffff107224 */ /* 0x000fe200078e0000 */
[----:B------:R-:W-:Y:S01]  /*0340*/  IADD3 R25, PT, PT, R8, 0x1, R17 ;  /* 0x0000000108197810 */ /* 0x000fe20007ffe011 */
[----:B------:R-:W-:-:S07]  /*0350*/  IMAD.MOV.U32 R24, RZ, RZ, R8 ;  /* 0x000000ffff187224 */ /* 0x000fce00078e0008 */
.L_x_6:
[----:B------:R-:W0:Y:S01]  /*0360*/  LDC.64 R10, c[0x0][0x398] ;  /* 0x0000e600ff0a7b82 */ /* 0x000e220000000a00 */
[----:B------:R-:W-:-:S05]  /*0370*/  IMAD.WIDE R14, R25, 0x4, R12 ;  /* 0x00000004190e7825 */ /* 0x000fca00078e020c */
[----:B------:R-:W2:Y:S04]  /*0380*/  LDG.E R19, desc[UR4][R14.64+-0xc] ;  /* 0xfffff4040e137981 */ /* 0x000ea8000c1e1900 */
[----:B------:R-:W3:Y:S01]  /*0390*/  LDG.E R26, desc[UR4][R14.64+0xc] ;  /* 0x00000c040e1a7981 */ /* 0x000ee2000c1e1900 */
[----:B0-----:R-:W-:-:S05]  /*03a0*/  IMAD.WIDE R10, R29, 0x4, R10 ;  /* 0x000000041d0a7825 */ /* 0x001fca00078e020a */
[----:B------:R-:W2:Y:S04]  /*03b0*/  LDG.E R18, desc[UR4][R10.64] ;  /* 0x000000040a127981 */ /* 0x000ea8000c1e1900 */
[----:B------:R-:W3:Y:S01]  /*03c0*/  LDG.E R28, desc[UR4][R10.64+-0x18] ;  /* 0xffffe8040a1c7981 */ /* 0x000ee2000c1e1900 */
[----:B--2---:R-:W-:-:S03]  /*03d0*/  FFMA R18, R19, R18, R20 ;  /* 0x0000001213127223 */ /* 0x004fc60000000014 */
[----:B------:R-:W2:Y:S04]  /*03e0*/  LDG.E R19, desc[UR4][R14.64+-0x8] ;  /* 0xfffff8040e137981 */ /* 0x000ea8000c1e1900 */
[----:B------:R-:W2:Y:S02]  /*03f0*/  LDG.E R20, desc[UR4][R10.64+-0x4] ;  /* 0xfffffc040a147981 */ /* 0x000ea4000c1e1900 */
[----:B--2---:R-:W-:Y:S02]  /*0400*/  FFMA R18, R19, R20, R18 ;  /* 0x0000001413127223 */ /* 0x004fe40000000012 */
[----:B------:R-:W2:Y:S04]  /*0410*/  LDG.E R19, desc[UR4][R14.64+-0x4] ;  /* 0xfffffc040e137981 */ /* 0x000ea8000c1e1900 */
[----:B------:R-:W2:Y:S02]  /*0420*/  LDG.E R20, desc[UR4][R10.64+-0x8] ;  /* 0xfffff8040a147981 */ /* 0x000ea4000c1e1900 */
[----:B--2---:R-:W-:-:S02]  /*0430*/  FFMA R18, R19, R20, R18 ;  /* 0x0000001413127223 */ /* 0x004fc40000000012 */
[----:B------:R-:W2:Y:S04]  /*0440*/  LDG.E R19, desc[UR4][R14.64] ;  /* 0x000000040e137981 */ /* 0x000ea8000c1e1900 */
[----:B------:R-:W2:Y:S02]  /*0450*/  LDG.E R20, desc[UR4][R10.64+-0xc] ;  /* 0xfffff4040a147981 */ /* 0x000ea4000c1e1900 */
[----:B--2---:R-:W-:Y:S02]  /*0460*/  FFMA R18, R19, R20, R18 ;  /* 0x0000001413127223 */ /* 0x004fe40000000012 */
[----:B------:R-:W2:Y:S04]  /*0470*/  LDG.E R19, desc[UR4][R14.64+0x4] ;  /* 0x000004040e137981 */ /* 0x000ea8000c1e1900 */
[----:B------:R-:W2:Y:S02]  /*0480*/  LDG.E R20, desc[UR4][R10.64+-0x10] ;  /* 0xfffff0040a147981 */ /* 0x000ea4000c1e1900 */
[----:B--2---:R-:W-:-:S02]  /*0490*/  FFMA R18, R19, R20, R18 ;  /* 0x0000001413127223 */ /* 0x004fc40000000012 */
[----:B------:R-:W2:Y:S04]  /*04a0*/  LDG.E R19, desc[UR4][R14.64+0x8] ;  /* 0x000008040e137981 */ /* 0x000ea8000c1e1900 */
[----:B------:R-:W2:Y:S01]  /*04b0*/  LDG.E R20, desc[UR4][R10.64+-0x14] ;  /* 0xffffec040a147981 */ /* 0x000ea2000c1e1900 */
[----:B------:R-:W-:Y:S01]  /*04c0*/  IADD3 R16, PT, PT, R16, 0x8, RZ ;  /* 0x0000000810107810 */ /* 0x000fe20007ffe0ff */
[----:B--2---:R-:W-:Y:S01]  /*04d0*/  FFMA R18, R19, R20, R18 ;  /* 0x0000001413127223 */ /* 0x004fe20000000012 */
[----:B------:R-:W-:-:S03]  /*04e0*/  IADD3 R20, P1, PT, R17, R24, RZ ;  /* 0x0000001811147210 */ /* 0x000fc60007f3e0ff */
[----:B---3--:R-:W-:Y:S01]  /*04f0*/  FFMA R26, R26, R28, R18 ;  /* 0x0000001c1a1a7223 */ /* 0x008fe20000000012 */
[----:B------:R-:W-:Y:S02]  /*0500*/  LEA.HI.X.SX32 R19, R24, R27, 0x1, P1 ;  /* 0x0000001b18137211 */ /* 0x000fe400008f0eff */
[----:B------:R-:W-:-:S04]  /*0510*/  LEA R18, P1, R20, R9, 0x2 ;  /* 0x0000000914127211 */ /* 0x000fc800078210ff */
[----:B------:R-:W-:Y:S02]  /*0520*/  LEA.HI.X R19, R20, R7, R19, 0x2, P1 ;  /* 0x0000000714137211 */ /* 0x000fe400008f1413 */
[----:B------:R-:W2:Y:S04]  /*0530*/  LDG.E R20, desc[UR4][R10.64+-0x1c] ;  /* 0xffffe4040a147981 */ /* 0x000ea8000c1e1900 */
[----:B------:R-:W2:Y:S01]  /*0540*/  LDG.E R19, desc[UR4][R18.64] ;  /* 0x0000000412137981 */ /* 0x000ea2000c1e1900 */
[----:B------:R-:W-:Y:S01]  /*0550*/  ISETP.NE.AND P1, PT, R16, RZ, PT ;  /* 0x000000ff1000720c */ /* 0x000fe20003f25270 */
[----:B------:R-:W-:Y:S02]  /*0560*/  VIADD R24, R24, 0x8 ;  /* 0x0000000818187836 */ /* 0x000fe40000000000 */
[----:B------:R-:W-:-:S02]  /*0570*/  VIADD R25, R25, 0x8 ;  /* 0x0000000819197836 */ /* 0x000fc40000000000 */
[----:B------:R-:W-:Y:S02]  /*0580*/  VIADD R29, R29, 0xfffffff8 ;  /* 0xfffffff81d1d7836 */ /* 0x000fe40000000000 */
[----:B--2---:R-:W-:-:S06]  /*0590*/  FFMA R20, R19, R20, R26 ;  /* 0x0000001413147223 */ /* 0x004fcc000000001a */
[----:B------:R-:W-:Y:S05]  /*05a0*/  @P1 BRA `(.L_x_6) ;  /* 0xfffffffc006c1947 */ /* 0x000fea000383ffff */
.L_x_5:
[----:B------:R-:W-:Y:S05]  /*05b0*/  BSYNC.RECONVERGENT B2 ;  /* 0x0000000000027941 */ /* 0x000fea0003800200 */
.L_x_4:
[----:B------:R-:W-:Y:S05]  /*05c0*/  @!P0 BRA `(.L_x_3) ;  /* 0x0000000000f88947 */ /* 0x000fea0003800000 */
[----:B------:R-:W-:Y:S01]  /*05d0*/  IADD3 R10, PT, PT, R4, -0x1, RZ ;  /* 0xffffffff040a7810 */ /* 0x000fe20007ffe0ff */
[----:B------:R-:W-:Y:S01]  /*05e0*/  BSSY.RECONVERGENT B2, `(.L_x_7) ;  /* 0x000001b000027945 */ /* 0x000fe20003800200 */
[----:B------:R-:W-:Y:S02]  /*05f0*/  ISETP.NE.AND P0, PT, R3, RZ, PT ;  /* 0x000000ff0300720c */ /* 0x000fe40003f05270 */
[----:B------:R-:W-:-:S13]  /*0600*/  ISETP.GE.U32.AND P1, PT, R10, 0x3, PT ;  /* 0x000000030a00780c */ /* 0x000fda0003f26070 */
[----:B------:R-:W-:Y:S05]  /*0610*/  @!P1 BRA `(.L_x_8) ;  /* 0x00000000005c9947 */ /* 0x000fea0003800000 */
[----:B------:R-:W0:Y:S01]  /*0620*/  LDC.64 R10, c[0x0][0x398] ;  /* 0x0000e600ff0a7b82 */ /* 0x000e220000000a00 */
[----:B------:R-:W1:Y:S01]  /*0630*/  LDCU.64 UR6, c[0x0][0x388] ;  /* 0x00007100ff0677ac */ /* 0x000e620008000a00 */
[----:B------:R-:W-:Y:S02]  /*0640*/  SHF.R.S32.HI R19, RZ, 0x1f, R17 ;  /* 0x0000001fff137819 */ /* 0x000fe40000011411 */
[C---:B------:R-:W-:Y:S02]  /*0650*/  IADD3 R15, P1, PT, R24.reuse, R17, RZ ;  /* 0x00000011180f7210 */ /* 0x040fe40007f3e0ff */
[----:B------:R-:W-:Y:S02]  /*0660*/  LOP3.LUT R14, RZ, R24, RZ, 0x33, !PT ;  /* 0x00000018ff0e7212 */ /* 0x000fe400078e33ff */
[----:B------:R-:W-:-:S03]  /*0670*/  LEA.HI.X.SX32 R16, R24, R19, 0x1, P1 ;  /* 0x0000001318107211 */ /* 0x000fc600008f0eff */
[----:B------:R-:W-:Y:S01]  /*0680*/  IMAD.IADD R19, R14, 0x1, R23 ;  /* 0x000000010e137824 */ /* 0x000fe200078e0217 */
[----:B-1----:R-:W-:-:S04]  /*0690*/  LEA R14, P1, R15, UR6, 0x2 ;  /* 0x000000060f0e7c11 */ /* 0x002fc8000f8210ff */
[----:B------:R-:W-:Y:S01]  /*06a0*/  LEA.HI.X R15, R15, UR7, R16, 0x2, P1 ;  /* 0x000000070f0f7c11 */ /* 0x000fe200088f1410 */
[----:B0-----:R-:W-:-:S04]  /*06b0*/  IMAD.WIDE R10, R19, 0x4, R10 ;  /* 0x00000004130a7825 */ /* 0x001fc800078e020a */
[----:B------:R-:W2:Y:S04]  /*06c0*/  LDG.E R25, desc[UR4][R14.64+0x4] ;  /* 0x000004040e197981 */ /* 0x000ea8000c1e1900 */
[----:B------:R-:W2:Y:S04]  /*06d0*/  LDG.E R26, desc[UR4][R10.64] ;  /* 0x000000040a1a7981 */ /* 0x000ea8000c1e1900 */
[----:B------:R-:W3:Y:S04]  /*06e0*/  LDG.E R19, desc[UR4][R14.64+0x8] ;  /* 0x000008040e137981 */ /* 0x000ee8000c1e1900 */
[----:B------:R-:W3:Y:S04]  /*06f0*/  LDG.E R27, desc[UR4][R10.64+-0x4] ;  /* 0xfffffc040a1b7981 */ /* 0x000ee8000c1e1900 */
[----:B------:R-:W4:Y:S04]  /*0700*/  LDG.E R16, desc[UR4][R14.64+0xc] ;  /* 0x00000c040e107981 */ /* 0x000f28000c1e1900 */
[----:B------:R-:W4:Y:S04]  /*0710*/  LDG.E R28, desc[UR4][R10.64+-0x8] ;  /* 0xfffff8040a1c7981 */ /* 0x000f28000c1e1900 */
[----:B------:R-:W5:Y:S04]  /*0720*/  LDG.E R18, desc[UR4][R14.64+0x10] ;  /* 0x000010040e127981 */ /* 0x000f68000c1e1900 */
[----:B------:R-:W5:Y:S01]  /*0730*/  LDG.E R29, desc[UR4][R10.64+-0xc] ;  /* 0xfffff4040a1d7981 */ /* 0x000f62000c1e1900 */
[----:B------:R-:W-:-:S02]  /*0740*/  VIADD R24, R24, 0x4 ;  /* 0x0000000418187836 */ /* 0x000fc40000000000 */
[----:B--2---:R-:W-:-:S04]  /*0750*/  FFMA R26, R25, R26, R20 ;  /* 0x0000001a191a7223 */ /* 0x004fc80000000014 */
[----:B---3--:R-:W-:-:S04]  /*0760*/  FFMA R19, R19, R27, R26 ;  /* 0x0000001b13137223 */ /* 0x008fc8000000001a */
[----:B----4-:R-:W-:-:S04]  /*0770*/  FFMA R19, R16, R28, R19 ;  /* 0x0000001c10137223 */ /* 0x010fc80000000013 */
[----:B-----5:R-:W-:-:S07]  /*0780*/  FFMA R20, R18, R29, R19 ;  /* 0x0000001d12147223 */ /* 0x020fce0000000013 */
.L_x_8:
[----:B------:R-:W-:Y:S05]  /*0790*/  BSYNC.RECONVERGENT B2 ;  /* 0x0000000000027941 */ /* 0x000fea0003800200 */
.L_x_7:
[----:B------:R-:W-:Y:S05]  /*07a0*/  @!P0 BRA `(.L_x_3) ;  /* 0x0000000000808947 */ /* 0x000fea0003800000 */
[----:B------:R-:W-:Y:S02]  /*07b0*/  ISETP.NE.AND P1, PT, R3, 0x1, PT ;  /* 0x000000010300780c */ /* 0x000fe40003f25270 */
[----:B------:R-:W-:-:S11]  /*07c0*/  LOP3.LUT P0, RZ, R6, 0x1, RZ, 0xc0, !PT ;  /* 0x0000000106ff7812 */ /* 0x000fd6000780c0ff */
[----:B------:R-:W0:Y:S01]  /*07d0*/  @P1 LDC.64 R14, c[0x0][0x388] ;  /* 0x0000e200ff0e1b82 */ /* 0x000e220000000a00 */
[----:B------:R-:W-:Y:S02]  /*07e0*/  @P1 SHF.R.S32.HI R19, RZ, 0x1f, R17 ;  /* 0x0000001fff131819 */ /* 0x000fe40000011411 */
[C---:B------:R-:W-:Y:S02]  /*07f0*/  @P1 IADD3 R16, P2, PT, R24.reuse, R17, RZ ;  /* 0x0000001118101210 */ /* 0x040fe40007f5e0ff */
[----:B------:R-:W-:Y:S02]  /*0800*/  @P1 LOP3.LUT R26, RZ, R24, RZ, 0x33, !PT ;  /* 0x00000018ff1a1212 */ /* 0x000fe400078e33ff */
[C---:B------:R-:W-:Y:S01]  /*0810*/  @P1 LEA.HI.X.SX32 R19, R24.reuse, R19, 0x1, P2 ;  /* 0x0000001318131211 */ /* 0x040fe200010f0eff */
[----:B------:R-:W1:Y:S01]  /*0820*/  @P0 LDC.64 R10, c[0x0][0x388] ;  /* 0x0000e200ff0a0b82 */ /* 0x000e620000000a00 */
[----:B------:R-:W-:Y:S01]  /*0830*/  @P1 VIADD R24, R24, 0x2 ;  /* 0x0000000218181836 */ /* 0x000fe20000000000 */
[----:B------:R-:W-:-:S02]  /*0840*/  @P1 IADD3 R25, PT, PT, R26, R23, RZ ;  /* 0x000000171a191210 */ /* 0x000fc40007ffe0ff */
[----:B0-----:R-:W-:-:S04]  /*0850*/  @P1 LEA R14, P2, R16, R14, 0x2 ;  /* 0x0000000e100e1211 */ /* 0x001fc800078410ff */
[----:B------:R-:W-:Y:S02]  /*0860*/  @P1 LEA.HI.X R15, R16, R15, R19, 0x2, P2 ;  /* 0x0000000f100f1211 */ /* 0x000fe400010f1413 */
[----:B------:R-:W-:Y:S02]  /*0870*/  @P0 SHF.R.S32.HI R19, RZ, 0x1f, R17 ;  /* 0x0000001fff130819 */ /* 0x000fe40000011411 */
[----:B------:R-:W-:Y:S02]  /*0880*/  @P0 IADD3 R18, P2, PT, R17, R24, RZ ;  /* 0x0000001811120210 */ /* 0x000fe40007f5e0ff */
[----:B------:R-:W0:Y:S02]  /*0890*/  @P1 LDC.64 R16, c[0x0][0x398] ;  /* 0x0000e600ff101b82 */ /* 0x000e240000000a00 */
[----:B------:R-:W-:Y:S02]  /*08a0*/  @P0 LEA.HI.X.SX32 R19, R24, R19, 0x1, P2 ;  /* 0x0000001318130211 */ /* 0x000fe400010f0eff */
[----:B-1----:R-:W-:-:S02]  /*08b0*/  @P0 LEA R10, P2, R18, R10, 0x2 ;  /* 0x0000000a120a0211 */ /* 0x002fc400078410ff */
[----:B------:R-:W-:Y:S02]  /*08c0*/  @P0 LOP3.LUT R24, RZ, R24, RZ, 0x33, !PT ;  /* 0x00000018ff180212 */ /* 0x000fe400078e33ff */
[----:B------:R-:W-:Y:S02]  /*08d0*/  @P0 LEA.HI.X R11, R18, R11, R19, 0x2, P2 ;  /* 0x0000000b120b0211 */ /* 0x000fe400010f1413 */
[----:B------:R-:W1:Y:S01]  /*08e0*/  @P0 LDC.64 R18, c[0x0][0x398] ;  /* 0x0000e600ff120b82 */ /* 0x000e620000000a00 */
[----:B------:R-:W-:Y:S02]  /*08f0*/  @P0 IMAD.IADD R27, R24, 0x1, R23 ;  /* 0x00000001181b0824 */ /* 0x000fe400078e0217 */
[----:B------:R-:W2:Y:S04]  /*0900*/  @P1 LDG.E R23, desc[UR4][R14.64+0x4] ;  /* 0x000004040e171981 */ /* 0x000ea8000c1e1900 */
[----:B------:R-:W3:Y:S01]  /*0910*/  @P0 LDG.E R11, desc[UR4][R10.64+0x4] ;  /* 0x000004040a0b0981 */ /* 0x000ee2000c1e1900 */
[----:B0-----:R-:W-:-:S03]  /*0920*/  @P1 IMAD.WIDE R16, R25, 0x4, R16 ;  /* 0x0000000419101825 */ /* 0x001fc600078e0210 */
[----:B------:R-:W4:Y:S04]  /*0930*/  @P1 LDG.E R25, desc[UR4][R14.64+0x8] ;  /* 0x000008040e191981 */ /* 0x000f28000c1e1900 */
[----:B------:R-:W2:Y:S01]  /*0940*/  @P1 LDG.E R24, desc[UR4][R16.64] ;  /* 0x0000000410181981 */ /* 0x000ea2000c1e1900 */
[----:B-1----:R-:W-:-:S03]  /*0950*/  @P0 IMAD.WIDE R18, R27, 0x4, R18 ;  /* 0x000000041b120825 */ /* 0x002fc600078e0212 */
[----:B------:R-:W4:Y:S04]  /*0960*/  @P1 LDG.E R26, desc[UR4][R16.64+-0x4] ;  /* 0xfffffc04101a1981 */ /* 0x000f28000c1e1900 */
[----:B------:R-:W3:Y:S01]  /*0970*/  @P0 LDG.E R18, desc[UR4][R18.64] ;  /* 0x0000000412120981 */ /* 0x000ee2000c1e1900 */
[----:B--2---:R-:W-:-:S04]  /*0980*/  @P1 FFMA R24, R23, R24, R20 ;  /* 0x0000001817181223 */ /* 0x004fc80000000014 */
[----:B----4-:R-:W-:-:S04]  /*0990*/  @P1 FFMA R20, R25, R26, R24 ;  /* 0x0000001a19141223 */ /* 0x010fc80000000018 */
[----:B---3--:R-:W-:-:S07]  /*09a0*/  @P0 FFMA R20, R11, R18, R20 ;  /* 0x000000120b140223 */ /* 0x008fce0000000014 */
.L_x_3:
[----:B------:R-:W-:Y:S05]  /*09b0*/  BSYNC.RECONVERGENT B0 ;  /* 0x0000000000007941 */ /* 0x000fea0003800200 */
.L_x_2:
[----:B------:R-:W-:Y:S01]  /*09c0*/  ISETP.NE.AND P0, PT, R22, R5, PT ;  /* 0x000000051600720c */ /* 0x000fe20003f05270 */
[----:B------:R-:W-:-:S12]  /*09d0*/  VIADD R5, R5, 0x1 ;  /* 0x0000000105057836 */ /* 0x000fd80000000000 */
[----:B------:R-:W-:Y:S05]  /*09e0*/  @P0 BRA `(.L_x_9) ;  /* 0xfffffff800100947 */ /* 0x000fea000383ffff */
.L_x_1:
[----:B------:R-:W-:Y:S05]  /*09f0*/  BSYNC.RECONVERGENT B1 ;  /* 0x0000000000017941 */ /* 0x000fea0003800200 */
.L_x_0:
[----:B------:R-:W0:Y:S01]  /*0a00*/  LDC.64 R2, c[0x0][0x3a0] ;  /* 0x0000e800ff027b82 */ /* 0x000e220000000a00 */
[----:B------:R-:W1:Y:S02]  /*0a10*/  LDCU UR6, c[0x0][0x384] ;  /* 0x00007080ff0677ac */ /* 0x000e640008000800 */
[----:B-1----:R-:W-:-:S04]  /*0a20*/  IMAD R21, R22, UR6, R21 ;  /* 0x0000000616157c24 */ /* 0x002fc8000f8e0215 */
[----:B0-----:R-:W-:-:S05]  /*0a30*/  IMAD.WIDE R2, R21, 0x4, R2 ;  /* 0x0000000415027825 */ /* 0x001fca00078e0202 */
[----:B------:R-:W-:Y:S01]  /*0a40*/  STG.E desc[UR4][R2.64], R20 ;  /* 0x0000001402007986 */ /* 0x000fe2000c101904 */
[----:B------:R-:W-:Y:S05]  /*0a50*/  EXIT ;  /* 0x000000000000794d */ /* 0x000fea0003800000 */
.L_x_10:
[----:B------:R-:W-:-:S00]  /*0a60*/  BRA `(.L_x_10) ;  /* 0xfffffffc00fc7947 */ /* 0x000fc0000383ffff */
[----:B------:R-:W-:-:S00]  /*0a70*/  NOP ;  /* 0x0000000000007918 */ /* 0x000fc00000000000 */
        /* <DEDUP_REMOVED lines=8> */
.L_x_23:


//--------------------- .text._Z6conv1DiPfiS_S_   --------------------------
	.section	.text._Z6conv1DiPfiS_S_,"ax",@progbits
	.align	128
        .global         _Z6conv1DiPfiS_S_
        .type           _Z6conv1DiPfiS_S_,@function
        .size           _Z6conv1DiPfiS_S_,(.L_x_24 - _Z6conv1DiPfiS_S_)
        .other          _Z6conv1DiPfiS_S_,@"STO_CUDA_ENTRY STV_DEFAULT"
_Z6conv1DiPfiS_S_:
.text._Z6conv1DiPfiS_S_:
[----:B------:R-:W-:Y:S01]  /*0000*/  LDC R1, c[0x0][0x37c] ;  /* 0x0000df00ff017b82 */ /* 0x000fe20000000800 */
[----:B------:R-:W0:Y:S07]  /*0010*/  S2R R0, SR_TID.X ;  /* 0x0000000000007919 */ /* 0x000e2e0000002100 */
[----:B------:R-:W0:Y:S01]  /*0020*/  S2UR UR4, SR_CTAID.X ;  /* 0x00000000000479c3 */ /* 0x000e220000002500 */
[----:B------:R-:W1:Y:S07]  /*0030*/  LDCU UR5, c[0x0][0x380] ;  /* 0x00007000ff0577ac */ /* 0x000e6e0008000800 */
[----:B------:R-:W0:Y:S02]  /*0040*/  LDC R3, c[0x0][0x360] ;  /* 0x0000d800ff037b82 */ /* 0x000e240000000800 */
[----:B0-----:R-:W-:-:S05]  /*0050*/  IMAD R0, R3, UR4, R0 ;  /* 0x0000000403007c24 */ /* 0x001fca000f8e0200 */
[----:B-1----:R-:W-:-:S13]  /*0060*/  ISETP.GE.AND P0, PT, R0, UR5, PT ;  /* 0x0000000500007c0c */ /* 0x002fda000bf06270 */
[----:B------:R-:W-:Y:S05]  /*0070*/  @P0 EXIT ;  /* 0x000000000000094d */ /* 0x000fea0003800000 */
[----:B------:R-:W0:Y:S01]  /*0080*/  LDC R11, c[0x0][0x390] ;  /* 0x0000e400ff0b7b82 */ /* 0x000e220000000800 */
[----:B------:R-:W1:Y:S01]  /*0090*/  LDCU.64 UR4, c[0x0][0x358] ;  /* 0x00006b00ff0477ac */ /* 0x000e620008000a00 */
[----:B------:R-:W-:Y:S01]  /*00a0*/  BSSY.RECONVERGENT B0, `(.L_x_11) ;  /* 0x00000da000007945 */ /* 0x000fe20003800200 */
[----:B------:R-:W-:Y:S01]  /*00b0*/  HFMA2 R10, -RZ, RZ, 0, 0 ;  /* 0x00000000ff0a7431 */ /* 0x000fe200000001ff */
[----:B------:R-:W2:Y:S01]  /*00c0*/  LDCU.64 UR6, c[0x0][0x398] ;  /* 0x00007300ff0677ac */ /* 0x000ea20008000a00 */
[----:B0-----:R-:W-:-:S04]  /*00d0*/  VIADDMNMX R11, R0, -R11, 0xffffffff, !PT ;  /* 0xffffffff000b7446 */ /* 0x001fc8000780090b */
[----:B------:R-:W-:-:S13]  /*00e0*/  ISETP.GE.AND P0, PT, R11, R0, PT ;  /* 0x000000000b00720c */ /* 0x000fda0003f06270 */
[----:B-12---:R-:W-:Y:S05]  /*00f0*/  @P0 BRA `(.L_x_12) ;  /* 0x0000000c00500947 */ /* 0x006fea0003800000 */
[CC--:B------:R-:W-:Y:S01]  /*0100*/  IADD3 R2, PT, PT, -R0.reuse, R11.reuse, RZ ;  /* 0x0000000b00027210 */ /* 0x0c0fe20007ffe1ff */
[----:B------:R-:W-:Y:S01]  /*0110*/  BSSY.RECONVERGENT B1, `(.L_x_13) ;  /* 0x0000067000017945 */ /* 0x000fe20003800200 */
[----:B------:R-:W-:Y:S02]  /*0120*/  IADD3 R3, PT, PT, R0, -R11, RZ ;  /* 0x8000000b00037210 */ /* 0x000fe40007ffe0ff */
[----:B------:R-:W-:Y:S02]  /*0130*/  ISETP.GT.U32.AND P0, PT, R2, -0x10, PT ;  /* 0xfffffff00200780c */ /* 0x000fe40003f04070 */
[----:B------:R-:W-:Y:S02]  /*0140*/  MOV R10, RZ ;  /* 0x000000ff000a7202 */ /* 0x000fe40000000f00 */
[----:B------:R-:W-:-:S09]  /*0150*/  LOP3.LUT R4, R3, 0xf, RZ, 0xc0, !PT ;  /* 0x0000000f03047812 */ /* 0x000fd200078ec0ff */
[----:B------:R-:W-:Y:S05]  /*0160*/  @P0 BRA `(.L_x_14) ;  /* 0x0000000400840947 */ /* 0x000fea0003800000 */
[----:B------:R-:W-:Y:S01]  /*0170*/  LOP3.LUT R2, R3, 0xfffffff0, RZ, 0xc0, !PT ;  /* 0xfffffff003027812 */ /* 0x000fe200078ec0ff */
[----:B------:R-:W-:Y:S01]  /*0180*/  BSSY.RECONVERGENT B2, `(.L_x_15) ;  /* 0x000005e000027945 */ /* 0x000fe20003800200 */
[----:B------:R-:W-:Y:S02]  /*0190*/  IADD3 R5, PT, PT, R11, 0x8, RZ ;  /* 0x000000080b057810 */ /* 0x000fe40007ffe0ff */
[----:B------:R-:W-:Y:S01]  /*01a0*/  MOV R10, RZ ;  /* 0x000000ff000a7202 */ /* 0x000fe20000000f00 */
[----:B------:R-:W-:-:S07]  /*01b0*/  IMAD.MOV R2, RZ, RZ, -R2 ;  /* 0x000000ffff027224 */ /* 0x000fce00078e0a02 */
.L_x_16:
[----:B------:R-:W0:Y:S01]  /*01c0*/  LDC.64 R14, c[0x0][0x388] ;  /* 0x0000e200ff0e7b82 */ /* 0x000e220000000a00 */
[C---:B------:R-:W-:Y:S02]  /*01d0*/  IADD3 R7, PT, PT, R5.reuse, -0x8, RZ ;  /* 0xfffffff805077810 */ /* 0x040fe40007ffe0ff */
[C---:B------:R-:W-:Y:S02]  /*01e0*/  IADD3 R17, PT, PT, R5.reuse, -0x7, RZ ;  /* 0xfffffff905117810 */ /* 0x040fe40007ffe0ff */
[----:B------:R-:W-:Y:S02]  /*01f0*/  SHF.R.S32.HI R9, RZ, 0x1f, R7 ;  /* 0x0000001fff097819 */ /* 0x000fe40000011407 */
[C---:B------:R-:W-:Y:S02]  /*0200*/  IADD3 R7, P0, PT, R0.reuse, -R7, RZ ;  /* 0x8000000700077210 */ /* 0x040fe40007f1e0ff */
[----:B------:R-:W-:Y:S02]  /*0210*/  IADD3 R19, PT, PT, R5, -0x6, RZ ;  /* 0xfffffffa05137810 */ /* 0x000fe40007ffe0ff */
[----:B------:R-:W-:-:S02]  /*0220*/  LEA.HI.X.SX32 R6, R0, ~R9, 0x1, P0 ;  /* 0x8000000900067211 */ /* 0x000fc400000f0eff */
[----:B------:R-:W-:-:S04]  /*0230*/  LEA R12, P0, R7, UR6, 0x2 ;  /* 0x00000006070c7c11 */ /* 0x000fc8000f8010ff */
[----:B------:R-:W-:Y:S02]  /*0240*/  LEA.HI.X R13, R7, UR7, R6, 0x2, P0 ;  /* 0x00000007070d7c11 */ /* 0x000fe400080f1406 */
[----:B------:R-:W-:-:S03]  /*0250*/  IADD3 R29, PT, PT, R5, -0x5, RZ ;  /* 0xfffffffb051d7810 */ /* 0x000fc60007ffe0ff */
[----:B------:R-:W2:Y:S01]  /*0260*/  LDG.E R6, desc[UR4][R12.64+-0x4] ;  /* 0xfffffc040c067981 */ /* 0x000ea2000c1e1900 */
[--C-:B0-----:R-:W-:Y:S01]  /*0270*/  IMAD.WIDE.U32 R16, R17, 0x4, R14.reuse ;  /* 0x0000000411107825 */ /* 0x101fe200078e000e */
[----:B------:R-:W-:Y:S02]  /*0280*/  IADD3 R23, PT, PT, R5, -0x4, RZ ;  /* 0xfffffffc05177810 */ /* 0x000fe40007ffe0ff */
[----:B------:R-:W3:Y:S01]  /*0290*/  LDG.E R8, desc[UR4][R12.64+-0x8] ;  /* 0xfffff8040c087981 */ /* 0x000ee2000c1e1900 */
[----:B------:R-:W-:-:S03]  /*02a0*/  IMAD.WIDE.U32 R18, R19, 0x4, R14 ;  /* 0x0000000413127825 */ /* 0x000fc600078e000e */
[----:B------:R0:W2:Y:S01]  /*02b0*/  LDG.E R9, desc[UR4][R16.64] ;  /* 0x0000000410097981 */ /* 0x0000a2000c1e1900 */
[----:B------:R-:W-:-:S03]  /*02c0*/  IMAD.WIDE.U32 R28, R29, 0x4, R14 ;  /* 0x000000041d1c7825 */ /* 0x000fc600078e000e */
[----:B------:R1:W3:Y:S01]  /*02d0*/  LDG.E R25, desc[UR4][R18.64] ;  /* 0x0000000412197981 */ /* 0x0002e2000c1e1900 */
[----:B------:R-:W-:Y:S02]  /*02e0*/  VIADD R21, R5, 0xfffffffd ;  /* 0xfffffffd05157836 */ /* 0x000fe40000000000 */
[--C-:B------:R-:W-:Y:S01]  /*02f0*/  IMAD.WIDE.U32 R22, R23, 0x4, R14.reuse ;  /* 0x0000000417167825 */ /* 0x100fe200078e000e */
[----:B------:R-:W4:Y:S04]  /*0300*/  LDG.E R26, desc[UR4][R28.64] ;  /* 0x000000041c1a7981 */ /* 0x000f28000c1e1900 */
[----:B------:R-:W4:Y:S01]  /*0310*/  LDG.E R7, desc[UR4][R12.64+-0xc] ;  /* 0xfffff4040c077981 */ /* 0x000f22000c1e1900 */
[----:B------:R-:W-:Y:S01]  /*0320*/  IMAD.WIDE.U32 R20, R21, 0x4, R14 ;  /* 0x0000000415147825 */ /* 0x000fe200078e000e */
[----:B0-----:R-:W-:-:S02]  /*0330*/  IADD3 R17, PT, PT, R5, -0x2, RZ ;  /* 0xfffffffe05117810 */ /* 0x001fc40007ffe0ff */
[----:B------:R0:W5:Y:S04]  /*0340*/  LDG.E R11, desc[UR4][R22.64] ;  /* 0x00000004160b7981 */ /* 0x000168000c1e1900 */
[----:B------:R-:W5:Y:S01]  /*0350*/  LDG.E R24, desc[UR4][R12.64+-0x10] ;  /* 0xfffff0040c187981 */ /* 0x000f62000c1e1900 */
[----:B-1----:R-:W-:Y:S01]  /*0360*/  IADD3 R19, PT, PT, R5, -0x1, RZ ;  /* 0xffffffff05137810 */ /* 0x002fe20007ffe0ff */
[--C-:B------:R-:W-:Y:S02]  /*0370*/  IMAD.WIDE.U32 R16, R17, 0x4, R14.reuse ;  /* 0x0000000411107825 */ /* 0x100fe400078e000e */
[----:B------:R-:W5:Y:S04]  /*0380*/  LDG.E R20, desc[UR4][R20.64] ;  /* 0x0000000414147981 */ /* 0x000f68000c1e1900 */
[----:B------:R-:W5:Y:S01]  /*0390*/  LDG.E R27, desc[UR4][R12.64+-0x14] ;  /* 0xffffec040c1b7981 */ /* 0x000f62000c1e1900 */
[----:B------:R-:W-:-:S03]  /*03a0*/  IMAD.WIDE.U32 R18, R19, 0x4, R14 ;  /* 0x0000000413127825 */ /* 0x000fc600078e000e */
[----:B------:R-:W5:Y:S01]  /*03b0*/  LDG.E R16, desc[UR4][R16.64] ;  /* 0x0000000410107981 */ /* 0x000f62000c1e1900 */
[----:B0-----:R-:W-:-:S03]  /*03c0*/  IMAD.WIDE.U32 R22, R5, 0x4, R14 ;  /* 0x0000000405167825 */ /* 0x001fc600078e000e */
[----:B------:R-:W5:Y:S04]  /*03d0*/  LDG.E R29, desc[UR4][R12.64+-0x18] ;  /* 0xffffe8040c1d7981 */ /* 0x000f68000c1e1900 */
[----:B------:R0:W5:Y:S04]  /*03e0*/  LDG.E R18, desc[UR4][R18.64] ;  /* 0x0000000412127981 */ /* 0x000168000c1e1900 */
[----:B------:R-:W5:Y:S04]  /*03f0*/  LDG.E R28, desc[UR4][R12.64+-0x1c] ;  /* 0xffffe4040c1c7981 */ /* 0x000f68000c1e1900 */
[----:B------:R-:W5:Y:S04]  /*0400*/  LDG.E R22, desc[UR4][R22.64] ;  /* 0x0000000416167981 */ /* 0x000f68000c1e1900 */
[----:B------:R-:W5:Y:S01]  /*0410*/  LDG.E R21, desc[UR4][R12.64+-0x20] ;  /* 0xffffe0040c157981 */ /* 0x000f62000c1e1900 */
[----:B0-----:R-:W-:-:S02]  /*0420*/  VIADD R19, R5, 0x4 ;  /* 0x0000000405137836 */ /* 0x001fc40000000000 */
[----:B--2---:R-:W-:Y:S01]  /*0430*/  FFMA R6, R9, R6, R10 ;  /* 0x0000000609067223 */ /* 0x004fe2000000000a */
[----:B------:R-:W-:-:S03]  /*0440*/  IADD3 R9, PT, PT, R5, 0x1, RZ ;  /* 0x0000000105097810 */ /* 0x000fc60007ffe0ff */
[----:B---3--:R-:W-:-:S04]  /*0450*/  FFMA R25, R25, R8, R6 ;  /* 0x0000000819197223 */ /* 0x008fc80000000006 */
[----:B----4-:R-:W-:Y:S01]  /*0460*/  FFMA R26, R26, R7, R25 ;  /* 0x000000071a1a7223 */ /* 0x010fe20000000019 */
[----:B------:R-:W-:Y:S01]  /*0470*/  IADD3 R25, PT, PT, R5, 0x2, RZ ;  /* 0x0000000205197810 */ /* 0x000fe20007ffe0ff */
[----:B------:R-:W-:Y:S01]  /*0480*/  IMAD.WIDE.U32 R6, R9, 0x4, R14 ;  /* 0x0000000409067825 */ /* 0x000fe200078e000e */
[----:B------:R-:W-:-:S04]  /*0490*/  IADD3 R9, PT, PT, R5, 0x3, RZ ;  /* 0x0000000305097810 */ /* 0x000fc80007ffe0ff */
[----:B------:R0:W2:Y:S01]  /*04a0*/  LDG.E R17, desc[UR4][R6.64] ;  /* 0x0000000406117981 */ /* 0x0000a2000c1e1900 */
[----:B-----5:R-:W-:Y:S01]  /*04b0*/  FFMA R11, R11, R24, R26 ;  /* 0x000000180b0b7223 */ /* 0x020fe2000000001a */
[----:B------:R-:W-:Y:S01]  /*04c0*/  IMAD.WIDE.U32 R24, R25, 0x4, R14 ;  /* 0x0000000419187825 */ /* 0x000fe200078e000e */
[----:B------:R-:W-:-:S05]  /*04d0*/  IADD3 R26, PT, PT, R5, 0x5, RZ ;  /* 0x00000005051a7810 */ /* 0x000fca0007ffe0ff */
[----:B------:R1:W3:Y:S01]  /*04e0*/  LDG.E R24, desc[UR4][R24.64] ;  /* 0x0000000418187981 */ /* 0x0002e2000c1e1900 */
[----:B------:R-:W-:Y:S01]  /*04f0*/  FFMA R27, R20, R27, R11 ;  /* 0x0000001b141b7223 */ /* 0x000fe2000000000b */
[--C-:B------:R-:W-:Y:S02]  /*0500*/  IMAD.WIDE.U32 R10, R9, 0x4, R14.reuse ;  /* 0x00000004090a7825 */ /* 0x100fe400078e000e */
[----:B------:R-:W2:Y:S02]  /*0510*/  LDG.E R20, desc[UR4][R12.64+-0x24] ;  /* 0xffffdc040c147981 */ /* 0x000ea4000c1e1900 */
[----:B------:R-:W-:Y:S02]  /*0520*/  IMAD.WIDE.U32 R8, R19, 0x4, R14 ;  /* 0x0000000413087825 */ /* 0x000fe400078e000e */
[----:B------:R-:W3:Y:S02]  /*0530*/  LDG.E R19, desc[UR4][R12.64+-0x28] ;  /* 0xffffd8040c137981 */ /* 0x000ee4000c1e1900 */
[----:B------:R-:W-:Y:S01]  /*0540*/  FFMA R27, R16, R29, R27 ;  /* 0x0000001d101b7223 */ /* 0x000fe2000000001b */
[----:B0-----:R-:W-:Y:S01]  /*0550*/  IMAD.WIDE.U32 R6, R26, 0x4, R14 ;  /* 0x000000041a067825 */ /* 0x001fe200078e000e */
[----:B------:R0:W4:Y:S04]  /*0560*/  LDG.E R23, desc[UR4][R10.64] ;  /* 0x000000040a177981 */ /* 0x000128000c1e1900 */
[----:B------:R-:W4:Y:S01]  /*0570*/  LDG.E R16, desc[UR4][R12.64+-0x2c] ;  /* 0xffffd4040c107981 */ /* 0x000f22000c1e1900 */
[----:B------:R-:W-:Y:S01]  /*0580*/  FFMA R29, R18, R28, R27 ;  /* 0x0000001c121d7223 */ /* 0x000fe2000000001b */
[----:B-1----:R-:W-:-:S02]  /*0590*/  IADD3 R25, PT, PT, R5, 0x7, RZ ;  /* 0x0000000705197810 */ /* 0x002fc40007ffe0ff */
[----:B------:R1:W5:Y:S01]  /*05a0*/  LDG.E R26, desc[UR4][R8.64] ;  /* 0x00000004081a7981 */ /* 0x000362000c1e1900 */
[----:B0-----:R-:W-:-:S03]  /*05b0*/  IADD3 R11, PT, PT, R5, 0x6, RZ ;  /* 0x00000006050b7810 */ /* 0x001fc60007ffe0ff */
[----:B------:R-:W5:Y:S01]  /*05c0*/  LDG.E R27, desc[UR4][R12.64+-0x30] ;  /* 0xffffd0040c1b7981 */ /* 0x000f62000c1e1900 */
[----:B------:R-:W-:Y:S01]  /*05d0*/  FFMA R22, R22, R21, R29 ;  /* 0x0000001516167223 */ /* 0x000fe2000000001d */
[----:B------:R-:W-:Y:S02]  /*05e0*/  IMAD.WIDE.U32 R10, R11, 0x4, R14 ;  /* 0x000000040b0a7825 */ /* 0x000fe400078e000e */
[----:B------:R-:W5:Y:S01]  /*05f0*/  LDG.E R6, desc[UR4][R6.64] ;  /* 0x0000000406067981 */ /* 0x000f62000c1e1900 */
[----:B------:R-:W-:-:S03]  /*0600*/  IADD3 R29, PT, PT, R5, 0x8, RZ ;  /* 0x00000008051d7810 */ /* 0x000fc60007ffe0ff */
[----:B------:R-:W5:Y:S01]  /*0610*/  LDG.E R21, desc[UR4][R12.64+-0x34] ;  /* 0xffffcc040c157981 */ /* 0x000f62000c1e1900 */
[----:B-1----:R-:W-:-:S03]  /*0620*/  IMAD.WIDE.U32 R8, R25, 0x4, R14 ;  /* 0x0000000419087825 */ /* 0x002fc600078e000e */
[----:B------:R-:W5:Y:S01]  /*0630*/  LDG.E R10, desc[UR4][R10.64] ;  /* 0x000000040a0a7981 */ /* 0x000f62000c1e1900 */
[----:B------:R-:W-:-:S03]  /*0640*/  IMAD.WIDE.U32 R14, R29, 0x4, R14 ;  /* 0x000000041d0e7825 */ /* 0x000fc600078e000e */
[----:B------:R-:W5:Y:S04]  /*0650*/  LDG.E R25, desc[UR4][R12.64+-0x38] ;  /* 0xffffc8040c197981 */ /* 0x000f68000c1e1900 */
[----:B------:R-:W5:Y:S04]  /*0660*/  LDG.E R8, desc[UR4][R8.64] ;  /* 0x0000000408087981 */ /* 0x000f68000c1e1900 */
[----:B------:R-:W5:Y:S04]  /*0670*/  LDG.E R7, desc[UR4][R12.64+-0x3c] ;  /* 0xffffc4040c077981 */ /* 0x000f68000c1e1900 */
[----:B------:R-:W5:Y:S04]  /*0680*/  LDG.E R18, desc[UR4][R12.64+-0x40] ;  /* 0xffffc0040c127981 */ /* 0x000f68000c1e1900 */
[----:B------:R-:W5:Y:S01]  /*0690*/  LDG.E R14, desc[UR4][R14.64] ;  /* 0x000000040e0e7981 */ /* 0x000f62000c1e1900 */
[----:B------:R-:W-:-:S04]  /*06a0*/  IADD3 R2, PT, PT, R2, 0x10, RZ ;  /* 0x0000001002027810 */ /* 0x000fc80007ffe0ff */
[----:B------:R-:W-:Y:S01]  /*06b0*/  ISETP.NE.AND P0, PT, R2, RZ, PT ;  /* 0x000000ff0200720c */ /* 0x000fe20003f05270 */
[----:B------:R-:W-:Y:S02]  /*06c0*/  VIADD R5, R5, 0x10 ;  /* 0x0000001005057836 */ /* 0x000fe40000000000 */
[----:B--2---:R-:W-:-:S04]  /*06d0*/  FFMA R17, R17, R20, R22 ;  /* 0x0000001411117223 */ /* 0x004fc80000000016 */
[----:B---3--:R-:W-:-:S04]  /*06e0*/  FFMA R24, R24, R19, R17 ;  /* 0x0000001318187223 */ /* 0x008fc80000000011 */
[----:B----4-:R-:W-:-:S04]  /*06f0*/  FFMA R23, R23, R16, R24 ;  /* 0x0000001017177223 */ /* 0x010fc80000000018 */
[----:B-----5:R-:W-:-:S04]  /*0700*/  FFMA R23, R26, R27, R23 ;  /* 0x0000001b1a177223 */ /* 0x020fc80000000017 */
[----:B------:R-:W-:-:S04]  /*0710*/  FFMA R21, R6, R21, R23 ;  /* 0x0000001506157223 */ /* 0x000fc80000000017 */
[----:B------:R-:W-:-:S04]  /*0720*/  FFMA R21, R10, R25, R21 ;  /* 0x000000190a157223 */ /* 0x000fc80000000015 */
[----:B------:R-:W-:-:S04]  /*0730*/  FFMA R7, R8, R7, R21 ;  /* 0x0000000708077223 */ /* 0x000fc80000000015 */
[----:B------:R-:W-:Y:S01]  /*0740*/  FFMA R10, R14, R18, R7 ;  /* 0x000000120e0a7223 */ /* 0x000fe20000000007 */
[----:B------:R-:W-:Y:S06]  /*0750*/  @P0 BRA `(.L_x_16) ;  /* 0xfffffff800980947 */ /* 0x000fec000383ffff */
[----:B------:R-:W-:Y:S05]  /*0760*/  BSYNC.RECONVERGENT B2 ;  /* 0x0000000000027941 */ /* 0x000fea0003800200 */
.L_x_15:
[----:B------:R-:W-:-:S07]  /*0770*/  IADD3 R11, PT, PT, R5, -0x8, RZ ;  /* 0xfffffff8050b7810 */ /* 0x000fce0007ffe0ff */
.L_x_14:
[----:B------:R-:W-:Y:S05]  /*0780*/  BSYNC.RECONVERGENT B1 ;  /* 0x0000000000017941 */ /* 0x000fea0003800200 */
.L_x_13:
[----:B------:R-:W-:-:S13]  /*0790*/  ISETP.NE.AND P0, PT, R4, RZ, PT ;  /* 0x000000ff0400720c */ /* 0x000fda0003f05270 */
[----:B------:R-:W-:Y:S05]  /*07a0*/  @!P0 BRA `(.L_x_12) ;  /* 0x0000000400a48947 */ /* 0x000fea0003800000 */
[----:B------:R-:W-:Y:S01]  /*07b0*/  ISETP.GE.U32.AND P1, PT, R4, 0x8, PT ;  /* 0x000000080400780c */ /* 0x000fe20003f26070 */
[----:B------:R-:W-:Y:S01]  /*07c0*/  BSSY.RECONVERGENT B1, `(.L_x_17) ;  /* 0x0000033000017945 */ /* 0x000fe20003800200 */
[----:B------:R-:W-:-:S04]  /*07d0*/  LOP3.LUT R20, R3, 0x7, RZ, 0xc0, !PT ;  /* 0x0000000703147812 */ /* 0x000fc800078ec0ff */
[----:B------:R-:W-:-:S07]  /*07e0*/  ISETP.NE.AND P0, PT, R20, RZ, PT ;  /* 0x000000ff1400720c */ /* 0x000fce0003f05270 */
[----:B------:R-:W-:Y:S06]  /*07f0*/  @!P1 BRA `(.L_x_18) ;  /* 0x0000000000bc9947 */ /* 0x000fec0003800000 */
[----:B------:R-:W0:Y:S01]  /*0800*/  LDC.64 R6, c[0x0][0x388] ;  /* 0x0000e200ff067b82 */ /* 0x000e220000000a00 */
[----:B------:R-:W1:Y:S01]  /*0810*/  LDCU.64 UR8, c[0x0][0x398] ;  /* 0x00007300ff0877ac */ /* 0x000e620008000a00 */
[----:B------:R-:W-:Y:S02]  /*0820*/  SHF.R.S32.HI R5, RZ, 0x1f, R11 ;  /* 0x0000001fff057819 */ /* 0x000fe4000001140b */
[C---:B------:R-:W-:Y:S02]  /*0830*/  IADD3 R2, P1, PT, R0.reuse, -R11, RZ ;  /* 0x8000000b00027210 */ /* 0x040fe40007f3e0ff */
[C---:B------:R-:W-:Y:S02]  /*0840*/  IADD3 R13, PT, PT, R11.reuse, 0x1, RZ ;  /* 0x000000010b0d7810 */ /* 0x040fe40007ffe0ff */
[----:B------:R-:W-:Y:S02]  /*0850*/  LEA.HI.X.SX32 R5, R0, ~R5, 0x1, P1 ;  /* 0x8000000500057211 */ /* 0x000fe400008f0eff */
[----:B------:R-:W-:-:S02]  /*0860*/  IADD3 R15, PT, PT, R11, 0x2, RZ ;  /* 0x000000020b0f7810 */ /* 0x000fc40007ffe0ff */
[----:B------:R-:W-:Y:S02]  /*0870*/  IADD3 R9, PT, PT, R11, 0x3, RZ ;  /* 0x000000030b097810 */ /* 0x000fe40007ffe0ff */
[----:B-1----:R-:W-:-:S04]  /*0880*/  LEA R4, P1, R2, UR8, 0x2 ;  /* 0x0000000802047c11 */ /* 0x002fc8000f8210ff */
[----:B------:R-:W-:Y:S01]  /*0890*/  LEA.HI.X R5, R2, UR9, R5, 0x2, P1 ;  /* 0x0000000902057c11 */ /* 0x000fe200088f1405 */
[----:B0-----:R-:W-:Y:S01]  /*08a0*/  IMAD.WIDE.U32 R12, R13, 0x4, R6 ;  /* 0x000000040d0c7825 */ /* 0x001fe200078e0006 */
[----:B------:R-:W-:-:S03]  /*08b0*/  IADD3 R29, PT, PT, R11, 0x4, RZ ;  /* 0x000000040b1d7810 */ /* 0x000fc60007ffe0ff */
[--C-:B------:R-:W-:Y:S01]  /*08c0*/  IMAD.WIDE.U32 R14, R15, 0x4, R6.reuse ;  /* 0x000000040f0e7825 */ /* 0x100fe200078e0006 */
[----:B------:R0:W2:Y:S04]  /*08d0*/  LDG.E R21, desc[UR4][R12.64] ;  /* 0x000000040c157981 */ /* 0x0000a8000c1e1900 */
[----:B------:R-:W2:Y:S01]  /*08e0*/  LDG.E R17, desc[UR4][R4.64+-0x4] ;  /* 0xfffffc0404117981 */ /* 0x000ea2000c1e1900 */
[----:B------:R-:W-:-:S03]  /*08f0*/  IMAD.WIDE.U32 R8, R9, 0x4, R6 ;  /* 0x0000000409087825 */ /* 0x000fc600078e0006 */
[----:B------:R-:W3:Y:S01]  /*0900*/  LDG.E R16, desc[UR4][R14.64] ;  /* 0x000000040e107981 */ /* 0x000ee2000c1e1900 */
[----:B------:R-:W-:Y:S02]  /*0910*/  VIADD R23, R11, 0x5 ;  /* 0x000000050b177836 */ /* 0x000fe40000000000 */
[----:B------:R-:W-:Y:S01]  /*0920*/  IMAD.WIDE.U32 R28, R29, 0x4, R6 ;  /* 0x000000041d1c7825 */ /* 0x000fe200078e0006 */
[----:B------:R-:W3:Y:S01]  /*0930*/  LDG.E R19, desc[UR4][R4.64+-0x8] ;  /* 0xfffff80404137981 */ /* 0x000ee2000c1e1900 */
[----:B------:R-:W-:-:S03]  /*0940*/  IADD3 R27, PT, PT, R11, 0x6, RZ ;  /* 0x000000060b1b7810 */ /* 0x000fc60007ffe0ff */
[----:B------:R1:W4:Y:S01]  /*0950*/  LDG.E R2, desc[UR4][R8.64] ;  /* 0x0000000408027981 */ /* 0x000322000c1e1900 */
[----:B0-----:R-:W-:-:S03]  /*0960*/  IMAD.WIDE.U32 R12, R23, 0x4, R6 ;  /* 0x00000004170c7825 */ /* 0x001fc600078e0006 */
[----:B------:R-:W4:Y:S01]  /*0970*/  LDG.E R25, desc[UR4][R4.64+-0xc] ;  /* 0xfffff40404197981 */ /* 0x000f22000c1e1900 */
[----:B------:R-:W-:-:S03]  /*0980*/  IADD3 R22, PT, PT, R11, 0x7, RZ ;  /* 0x000000070b167810 */ /* 0x000fc60007ffe0ff */
[----:B------:R-:W5:Y:S01]  /*0990*/  LDG.E R18, desc[UR4][R28.64] ;  /* 0x000000041c127981 */ /* 0x000f62000c1e1900 */
[----:B-1----:R-:W-:-:S03]  /*09a0*/  IMAD.WIDE.U32 R8, R27, 0x4, R6 ;  /* 0x000000041b087825 */ /* 0x002fc600078e0006 */
[----:B------:R-:W5:Y:S01]  /*09b0*/  LDG.E R23, desc[UR4][R4.64+-0x10] ;  /* 0xfffff00404177981 */ /* 0x000f62000c1e1900 */
[----:B------:R-:W-:Y:S01]  /*09c0*/  IADD3 R11, PT, PT, R11, 0x8, RZ ;  /* 0x000000080b0b7810 */ /* 0x000fe20007ffe0ff */
[--C-:B------:R-:W-:Y:S02]  /*09d0*/  IMAD.WIDE.U32 R14, R22, 0x4, R6.reuse ;  /* 0x00000004160e7825 */ /* 0x100fe400078e0006 */
[----:B------:R-:W5:Y:S04]  /*09e0*/  LDG.E R12, desc[UR4][R12.64] ;  /* 0x000000040c0c7981 */ /* 0x000f68000c1e1900 */
[----:B------:R-:W5:Y:S01]  /*09f0*/  LDG.E R27, desc[UR4][R4.64+-0x14] ;  /* 0xffffec04041b7981 */ /* 0x000f62000c1e1900 */
[----:B------:R-:W-:-:S03]  /*0a00*/  IMAD.WIDE.U32 R6, R11, 0x4, R6 ;  /* 0x000000040b067825 */ /* 0x000fc600078e0006 */
[----:B------:R-:W5:Y:S04]  /*0a10*/  LDG.E R8, desc[UR4][R8.64] ;  /* 0x0000000408087981 */ /* 0x000f68000c1e1900 */
[----:B------:R-:W5:Y:S04]  /*0a20*/  LDG.E R29, desc[UR4][R4.64+-0x18] ;  /* 0xffffe804041d7981 */ /* 0x000f68000c1e1900 */
[----:B------:R-:W5:Y:S04]  /*0a30*/  LDG.E R14, desc[UR4][R14.64] ;  /* 0x000000040e0e7981 */ /* 0x000f68000c1e1900 */
[----:B------:R-:W5:Y:S04]  /*0a40*/  LDG.E R22, desc[UR4][R4.64+-0x1c] ;  /* 0xffffe40404167981 */ /* 0x000f68000c1e1900 */
[----:B------:R-:W5:Y:S04]  /*0a50*/  LDG.E R24, desc[UR4][R4.64+-0x20] ;  /* 0xffffe00404187981 */ /* 0x000f68000c1e1900 */
[----:B------:R-:W5:Y:S01]  /*0a60*/  LDG.E R6, desc[UR4][R6.64] ;  /* 0x0000000406067981 */ /* 0x000f62000c1e1900 */
[----:B--2---:R-:W-:-:S04]  /*0a70*/  FFMA R17, R21, R17, R10 ;  /* 0x0000001115117223 */ /* 0x004fc8000000000a */
[----:B---3--:R-:W-:-:S04]  /*0a80*/  FFMA R17, R16, R19, R17 ;  /* 0x0000001310117223 */ /* 0x008fc80000000011 */
[----:B----4-:R-:W-:-:S04]  /*0a90*/  FFMA R17, R2, R25, R17 ;  /* 0x0000001902117223 */ /* 0x010fc80000000011 */
[----:B-----5:R-:W-:-:S04]  /*0aa0*/  FFMA R17, R18, R23, R17 ;  /* 0x0000001712117223 */ /* 0x020fc80000000011 */
[----:B------:R-:W-:-:S04]  /*0ab0*/  FFMA R17, R12, R27, R17 ;  /* 0x0000001b0c117223 */ /* 0x000fc80000000011 */
[----:B------:R-:W-:-:S04]  /*0ac0*/  FFMA R17, R8, R29, R17 ;  /* 0x0000001d08117223 */ /* 0x000fc80000000011 */
[----:B------:R-:W-:-:S04]  /*0ad0*/  FFMA R17, R14, R22, R17 ;  /* 0x000000160e117223 */ /* 0x000fc80000000011 */
[----:B------:R-:W-:-:S07]  /*0ae0*/  FFMA R10, R6, R24, R17 ;  /* 0x00000018060a7223 */ /* 0x000fce0000000011 */
.L_x_18:
[----:B------:R-:W-:Y:S05]  /*0af0*/  BSYNC.RECONVERGENT B1 ;  /* 0x0000000000017941 */ /* 0x000fea0003800200 */
.L_x_17:
        /* <DEDUP_REMOVED lines=8> */
[----:B------:R-:W-:Y:S01]  /*0b80*/  SHF.R.S32.HI R5, RZ, 0x1f, R11 ;  /* 0x0000001fff057819 */ /* 0x000fe2000001140b */
[C---:B------:R-:W-:Y:S01]  /*0b90*/  VIADD R15, R11.reuse, 0x3 ;  /* 0x000000030b0f7836 */ /* 0x040fe20000000000 */
[C---:B------:R-:W-:Y:S02]  /*0ba0*/  IADD3 R7, P1, PT, R0.reuse, -R11, RZ ;  /* 0x8000000b00077210 */ /* 0x040fe40007f3e0ff */
[C---:B------:R-:W-:Y:S02]  /*0bb0*/  IADD3 R9, PT, PT, R11.reuse, 0x1, RZ ;  /* 0x000000010b097810 */ /* 0x040fe40007ffe0ff */
[----:B------:R-:W-:Y:S02]  /*0bc0*/  LEA.HI.X.SX32 R12, R0, ~R5, 0x1, P1 ;  /* 0x80000005000c7211 */ /* 0x000fe400008f0eff */
[----:B------:R-:W-:-:S02]  /*0bd0*/  IADD3 R13, PT, PT, R11, 0x2, RZ ;  /* 0x000000020b0d7810 */ /* 0x000fc40007ffe0ff */
[----:B-1----:R-:W-:-:S04]  /*0be0*/  LEA R6, P1, R7, UR8, 0x2 ;  /* 0x0000000807067c11 */ /* 0x002fc8000f8210ff */
[----:B------:R-:W-:Y:S01]  /*0bf0*/  LEA.HI.X R7, R7, UR9, R12, 0x2, P1 ;  /* 0x0000000907077c11 */ /* 0x000fe200088f140c */
[----:B0-----:R-:W-:Y:S01]  /*0c00*/  IMAD.WIDE.U32 R8, R9, 0x4, R2 ;  /* 0x0000000409087825 */ /* 0x001fe200078e0002 */
[----:B------:R-:W-:-:S03]  /*0c10*/  IADD3 R11, PT, PT, R11, 0x4, RZ ;  /* 0x000000040b0b7810 */ /* 0x000fc60007ffe0ff */
[--C-:B------:R-:W-:Y:S01]  /*0c20*/  IMAD.WIDE.U32 R12, R13, 0x4, R2.reuse ;  /* 0x000000040d0c7825 */ /* 0x100fe200078e0002 */
[----:B------:R-:W2:Y:S04]  /*0c30*/  LDG.E R5, desc[UR4][R6.64+-0x4] ;  /* 0xfffffc0406057981 */ /* 0x000ea8000c1e1900 */
[----:B------:R-:W2:Y:S01]  /*0c40*/  LDG.E R9, desc[UR4][R8.64] ;  /* 0x0000000408097981 */ /* 0x000ea2000c1e1900 */
[----:B------:R-:W-:-:S03]  /*0c50*/  IMAD.WIDE.U32 R14, R15, 0x4, R2 ;  /* 0x000000040f0e7825 */ /* 0x000fc600078e0002 */
[----:B------:R-:W3:Y:S01]  /*0c60*/  LDG.E R12, desc[UR4][R12.64] ;  /* 0x000000040c0c7981 */ /* 0x000ee2000c1e1900 */
[----:B------:R-:W-:-:S03]  /*0c70*/  IMAD.WIDE.U32 R2, R11, 0x4, R2 ;  /* 0x000000040b027825 */ /* 0x000fc600078e0002 */
[----:B------:R-:W3:Y:S04]  /*0c80*/  LDG.E R16, desc[UR4][R6.64+-0x8] ;  /* 0xfffff80406107981 */ /* 0x000ee8000c1e1900 */
[----:B------:R-:W4:Y:S04]  /*0c90*/  LDG.E R14, desc[UR4][R14.64] ;  /* 0x000000040e0e7981 */ /* 0x000f28000c1e1900 */
[----:B------:R-:W4:Y:S04]  /*0ca0*/  LDG.E R17, desc[UR4][R6.64+-0xc] ;  /* 0xfffff40406117981 */ /* 0x000f28000c1e1900 */
[----:B------:R-:W5:Y:S04]  /*0cb0*/  LDG.E R18, desc[UR4][R6.64+-0x10] ;  /* 0xfffff00406127981 */ /* 0x000f68000c1e1900 */
[----:B------:R-:W5:Y:S01]  /*0cc0*/  LDG.E R2, desc[UR4][R2.64] ;  /* 0x0000000402027981 */ /* 0x000f62000c1e1900 */
[----:B--2---:R-:W-:-:S04]  /*0cd0*/  FFMA R5, R9, R5, R10 ;  /* 0x0000000509057223 */ /* 0x004fc8000000000a */
[----:B---3--:R-:W-:-:S04]  /*0ce0*/  FFMA R5, R12, R16, R5 ;  /* 0x000000100c057223 */ /* 0x008fc80000000005 */
[----:B----4-:R-:W-:-:S04]  /*0cf0*/  FFMA R5, R14, R17, R5 ;  /* 0x000000110e057223 */ /* 0x010fc80000000005 */
[----:B-----5:R-:W-:-:S07]  /*0d00*/  FFMA R10, R2, R18, R5 ;  /* 0x00000012020a7223 */ /* 0x020fce0000000005 */
.L_x_20:
[----:B------:R-:W-:Y:S05]  /*0d10*/  BSYNC.RECONVERGENT B1 ;  /* 0x0000000000017941 */ /* 0x000fea0003800200 */
.L_x_19:
[----:B------:R-:W-:Y:S05]  /*0d20*/  @!P0 BRA `(.L_x_12) ;  /* 0x0000000000448947 */ /* 0x000fea0003800000 */
[----:B------:R-:W0:Y:S01]  /*0d30*/  LDC.64 R6, c[0x0][0x398] ;  /* 0x0000e600ff067b82 */ /* 0x000e220000000a00 */
[----:B------:R-:W-:-:S07]  /*0d40*/  IADD3 R8, PT, PT, -R4, RZ, RZ ;  /* 0x000000ff04087210 */ /* 0x000fce0007ffe1ff */
[----:B------:R-:W1:Y:S01]  /*0d50*/  LDC.64 R2, c[0x0][0x388] ;  /* 0x0000e200ff027b82 */ /* 0x000e620000000a00 */
[----:B0-----:R-:W-:-:S03]  /*0d60*/  IMAD.WIDE R6, R0, 0x4, R6 ;  /* 0x0000000400067825 */ /* 0x001fc600078e0206 */
[----:B------:R-:W-:-:S04]  /*0d70*/  IADD3 R9, P0, PT, R6, -0x4, RZ ;  /* 0xfffffffc06097810 */ /* 0x000fc80007f1e0ff */
[----:B------:R-:W-:-:S09]  /*0d80*/  IADD3.X R13, PT, PT, R7, -0x1, RZ, P0, !PT ;  /* 0xffffffff070d7810 */ /* 0x000fd200007fe4ff */
.L_x_21:
[C---:B------:R-:W-:Y:S01]  /*0d90*/  IMAD.WIDE R4, R11.reuse, 0x4, RZ ;  /* 0x000000040b047825 */ /* 0x040fe200078e02ff */
[----:B------:R-:W-:Y:S02]  /*0da0*/  IADD3 R11, PT, PT, R11, 0x1, RZ ;  /* 0x000000010b0b7810 */ /* 0x000fe40007ffe0ff */
[----:B------:R-:W-:-:S03]  /*0db0*/  IADD3 R4, P0, PT, -R4, R9, RZ ;  /* 0x0000000904047210 */ /* 0x000fc60007f1e1ff */
[----:B-1----:R-:W-:Y:S01]  /*0dc0*/  IMAD.WIDE.U32 R6, R11, 0x4, R2 ;  /* 0x000000040b067825 */ /* 0x002fe200078e0002 */
[----:B------:R-:W-:-:S05]  /*0dd0*/  IADD3.X R5, PT, PT, ~R5, R13, RZ, P0, !PT ;  /* 0x0000000d05057210 */ /* 0x000fca00007fe5ff */
[----:B------:R-:W2:Y:S04]  /*0de0*/  LDG.E R7, desc[UR4][R6.64] ;  /* 0x0000000406077981 */ /* 0x000ea8000c1e1900 */
[----:B------:R-:W2:Y:S01]  /*0df0*/  LDG.E R4, desc[UR4][R4.64] ;  /* 0x0000000404047981 */ /* 0x000ea2000c1e1900 */
[----:B------:R-:W-:-:S04]  /*0e00*/  IADD3 R8, PT, PT, R8, 0x1, RZ ;  /* 0x0000000108087810 */ /* 0x000fc80007ffe0ff */
[----:B------:R-:W-:Y:S01]  /*0e10*/  ISETP.NE.AND P0, PT, R8, RZ, PT ;  /* 0x000000ff0800720c */ /* 0x000fe20003f05270 */
[----:B--2---:R-:W-:-:S12]  /*0e20*/  FFMA R10, R7, R4, R10 ;  /* 0x00000004070a7223 */ /* 0x004fd8000000000a */
[----:B------:R-:W-:Y:S05]  /*0e30*/  @P0 BRA `(.L_x_21) ;  /* 0xfffffffc00d40947 */ /* 0x000fea000383ffff */
.L_x_12:
[----:B------:R-:W-:Y:S05]  /*0e40*/  BSYNC.RECONVERGENT B0 ;  /* 0x0000000000007941 */ /* 0x000fea0003800200 */
.L_x_11:
[----:B------:R-:W0:Y:S02]  /*0e50*/  LDC.64 R2, c[0x0][0x3a0] ;  /* 0x0000e800ff027b82 */ /* 0x000e240000000a00 */
[----:B0-----:R-:W-:-:S05]  /*0e60*/  IMAD.WIDE R2, R0, 0x4, R2 ;  /* 0x0000000400027825 */ /* 0x001fca00078e0202 */
[----:B------:R-:W-:Y:S01]  /*0e70*/  STG.E desc[UR4][R2.64], R10 ;  /* 0x0000000a02007986 */ /* 0x000fe2000c101904 */
[----:B------:R-:W-:Y:S05]  /*0e80*/  EXIT ;  /* 0x000000000000794d */ /* 0x000fea0003800000 */
.L_x_22:
        /* <DEDUP_REMOVED lines=15> */
.L_x_24:


//--------------------- .nv.shared.reserved.0     --------------------------
	.section	.nv.shared.reserved.0,"aw",@nobits
	.weak		__nv_reservedSMEM_offset_0_alias
	.size		__nv_reservedSMEM_offset_0_alias, 0, 64
	.other		__nv_reservedSMEM_offset_0_alias,@"STO_CUDA_RESERVED_SHARED STV_DEFAULT"
__nv_reservedSMEM_offset_0_alias:
	.zero		0
	.zero		64


//--------------------- .nv.constant0._Z6conv2DiiPfiiS_S_ --------------------------
	.section	.nv.constant0._Z6conv2DiiPfiiS_S_,"a",@progbits
	.sectionflags	@""
	.align	4
.nv.constant0._Z6conv2DiiPfiiS_S_:
	.zero		936


//--------------------- .nv.constant0._Z6conv1DiPfiS_S_ --------------------------
	.section	.nv.constant0._Z6conv1DiPfiS_S_,"a",@progbits
	.sectionflags	@""
	.align	4
.nv.constant0._Z6conv1DiPfiS_S_:
	.zero		936


//--------------------- SYMBOLS --------------------------

	.type		.nv.reservedSmem.offset0,@object
	.size		.nv.reservedSmem.offset0,0x4
